	.target	sm_100a

	.elftype	@"ET_EXEC"


//--------------------- .note.nv.tkinfo           --------------------------
	.section	.note.nv.tkinfo,"",@"SHT_NOTE"
	.sectionflags	@"SHF_NOTE_NV_TKINFO"
	.tkinfo
        /*0018*/ 	.word	0x00000002
        /*0030*/ 	.string	""
        /*0030*/ 	.string	"ptxas"
        /*0030*/ 	.string	"Cuda compilation tools, release 13.0, V13.0.88"
        /*0030*/ 	.string	"Build cuda_13.0.r13.0/compiler.36424714_0"
        /*0030*/ 	.string	"-arch sm_100a -m 64 "



//--------------------- .note.nv.cuinfo           --------------------------
	.section	.note.nv.cuinfo,"",@"SHT_NOTE"
	.sectionflags	@"SHF_NOTE_NV_CUINFO"
        /*0018*/ 	.short	0x0002
        /*001a*/ 	.short	0x0064
        /*001c*/ 	.short	0x0082
	.zero		2


//--------------------- .nv.info                  --------------------------
	.section	.nv.info,"",@"SHT_CUDA_INFO"
	.align	4


	//----- nvinfo : EIATTR_REGCOUNT
	.align		4
        /*0000*/ 	.byte	0x04, 0x2f
        /*0002*/ 	.short	(.L_19 - .L_18)
	.align		4
.L_18:
        /*0004*/ 	.word	index@(_ZN7cutlass13device_kernelINS_4gemm6kernel13GemmUniversalIN4cute5tupleIJiiiiEEENS1_10collective13CollectiveMmaINS1_35MainloopSm100TmaUmmaWarpSpecializedILi8ELi2ELi4ENS5_IJNS4_1CILi1EEESB_SB_EEEEENS5_IJNSA_ILi64EEENSA_ILi128EEESF_EEENS_12float_e5m2_tENS5_IJSB_llEEESH_NS5_IJlSB_lEEENS4_8TiledMMAINS4_8MMA_AtomIJNS4_10MMA_TraitsINS4_19SM100_MMA_F8F6F4_SSEJSH_SH_fSE_SF_NS4_17integral_constantINS4_4UMMA5MajorELSQ_1EEENSO_ISQ_LSQ_0EEENSO_INSP_7ScaleInELST_0EEESU_EEEEEENS4_6LayoutISC_NS5_IJNSA_ILi0EEESY_SY_EEEEENS5_IJNS4_10UnderscoreES11_S11_EEEEENS4_13SM90_TMA_LOADENS4_14ComposedLayoutINS4_7SwizzleILi2ELi4ELi3EEENS4_18smem_ptr_flag_bitsILi8EEENSX_INS5_IJSE_NSA_ILi8EEEEEENS5_IJSB_SE_EEEEEEEvNS4_8identityES14_NS15_INS16_ILi3ELi4ELi3EEES19_NSX_INS5_IJS1A_SF_EEENS5_IJSF_SB_EEEEEEEvS1F_EENS_8epilogue10collective18CollectiveEpilogueINS1M_23Sm100TmaWarpSpecializedILi2ELi2ELi32ELb0ELb0EEEJSG_NS5_IJNSX_ISE_SB_EES1R_EEESH_SJ_SH_SJ_NS1M_6fusion15FusionCallbacksIS1Q_NS1T_17LinearCombinationISH_fSH_fLNS_15FloatRoundStyleE2EEESG_S1S_JEEENS4_5SM1004TMEM4LOAD26SM100_TMEM_LOAD_16dp32b32xES14_NS15_IS17_S19_NSX_INS5_IJS1A_SE_EEENS5_IJSE_SB_EEEEEEENS4_39AutoVectorizingCopyWithAssumedAlignmentILi128EEENS4_14SM90_TMA_STOREES26_S28_S28_EEEvvEEEEvNT_6ParamsE)
        /*0008*/ 	.word	0x00000080


	//----- nvinfo : EIATTR_FRAME_SIZE
	.align		4
.L_19:
        /*000c*/ 	.byte	0x04, 0x11
        /*000e*/ 	.short	(.L_21 - .L_20)
	.align		4
.L_20:
        /*0010*/ 	.word	index@($__internal_2_$__cuda_sm10x_tcgen05_guardrail_trap_unallocated_columns_being_dealloced)
        /*0014*/ 	.word	0x00000000


	//----- nvinfo : EIATTR_FRAME_SIZE
	.align		4
.L_21:
        /*0018*/ 	.byte	0x04, 0x11
        /*001a*/ 	.short	(.L_23 - .L_22)
	.align		4
.L_22:
        /*001c*/ 	.word	index@($__internal_1_$__cuda_sm10x_tcgen05_guardrail_trap_phase_invalid_during_alloc)
        /*0020*/ 	.word	0x00000000


	//----- nvinfo : EIATTR_FRAME_SIZE
	.align		4
.L_23:
        /*0024*/ 	.byte	0x04, 0x11
        /*0026*/ 	.short	(.L_25 - .L_24)
	.align		4
.L_24:
        /*0028*/ 	.word	index@($__internal_0_$__cuda_sm10x_tcgen05_guardrail_trap_col_being_dealloced_not_returned_by_alloc)
        /*002c*/ 	.word	0x00000000


	//----- nvinfo : EIATTR_FRAME_SIZE
	.align		4
.L_25:
        /*0030*/ 	.byte	0x04, 0x11
        /*0032*/ 	.short	(.L_27 - .L_26)
	.align		4
.L_26:
        /*0034*/ 	.word	index@(_ZN7cutlass13device_kernelINS_4gemm6kernel13GemmUniversalIN4cute5tupleIJiiiiEEENS1_10collective13CollectiveMmaINS1_35MainloopSm100TmaUmmaWarpSpecializedILi8ELi2ELi4ENS5_IJNS4_1CILi1EEESB_SB_EEEEENS5_IJNSA_ILi64EEENSA_ILi128EEESF_EEENS_12float_e5m2_tENS5_IJSB_llEEESH_NS5_IJlSB_lEEENS4_8TiledMMAINS4_8MMA_AtomIJNS4_10MMA_TraitsINS4_19SM100_MMA_F8F6F4_SSEJSH_SH_fSE_SF_NS4_17integral_constantINS4_4UMMA5MajorELSQ_1EEENSO_ISQ_LSQ_0EEENSO_INSP_7ScaleInELST_0EEESU_EEEEEENS4_6LayoutISC_NS5_IJNSA_ILi0EEESY_SY_EEEEENS5_IJNS4_10UnderscoreES11_S11_EEEEENS4_13SM90_TMA_LOADENS4_14ComposedLayoutINS4_7SwizzleILi2ELi4ELi3EEENS4_18smem_ptr_flag_bitsILi8EEENSX_INS5_IJSE_NSA_ILi8EEEEEENS5_IJSB_SE_EEEEEEEvNS4_8identityES14_NS15_INS16_ILi3ELi4ELi3EEES19_NSX_INS5_IJS1A_SF_EEENS5_IJSF_SB_EEEEEEEvS1F_EENS_8epilogue10collective18CollectiveEpilogueINS1M_23Sm100TmaWarpSpecializedILi2ELi2ELi32ELb0ELb0EEEJSG_NS5_IJNSX_ISE_SB_EES1R_EEESH_SJ_SH_SJ_NS1M_6fusion15FusionCallbacksIS1Q_NS1T_17LinearCombinationISH_fSH_fLNS_15FloatRoundStyleE2EEESG_S1S_JEEENS4_5SM1004TMEM4LOAD26SM100_TMEM_LOAD_16dp32b32xES14_NS15_IS17_S19_NSX_INS5_IJS1A_SE_EEENS5_IJSE_SB_EEEEEEENS4_39AutoVectorizingCopyWithAssumedAlignmentILi128EEENS4_14SM90_TMA_STOREES26_S28_S28_EEEvvEEEEvNT_6ParamsE)
        /*0038*/ 	.word	0x00000000


	//----- nvinfo : EIATTR_MIN_STACK_SIZE
	.align		4
.L_27:
        /*003c*/ 	.byte	0x04, 0x12
        /*003e*/ 	.short	(.L_29 - .L_28)
	.align		4
.L_28:
        /*0040*/ 	.word	index@(_ZN7cutlass13device_kernelINS_4gemm6kernel13GemmUniversalIN4cute5tupleIJiiiiEEENS1_10collective13CollectiveMmaINS1_35MainloopSm100TmaUmmaWarpSpecializedILi8ELi2ELi4ENS5_IJNS4_1CILi1EEESB_SB_EEEEENS5_IJNSA_ILi64EEENSA_ILi128EEESF_EEENS_12float_e5m2_tENS5_IJSB_llEEESH_NS5_IJlSB_lEEENS4_8TiledMMAINS4_8MMA_AtomIJNS4_10MMA_TraitsINS4_19SM100_MMA_F8F6F4_SSEJSH_SH_fSE_SF_NS4_17integral_constantINS4_4UMMA5MajorELSQ_1EEENSO_ISQ_LSQ_0EEENSO_INSP_7ScaleInELST_0EEESU_EEEEEENS4_6LayoutISC_NS5_IJNSA_ILi0EEESY_SY_EEEEENS5_IJNS4_10UnderscoreES11_S11_EEEEENS4_13SM90_TMA_LOADENS4_14ComposedLayoutINS4_7SwizzleILi2ELi4ELi3EEENS4_18smem_ptr_flag_bitsILi8EEENSX_INS5_IJSE_NSA_ILi8EEEEEENS5_IJSB_SE_EEEEEEEvNS4_8identityES14_NS15_INS16_ILi3ELi4ELi3EEES19_NSX_INS5_IJS1A_SF_EEENS5_IJSF_SB_EEEEEEEvS1F_EENS_8epilogue10collective18CollectiveEpilogueINS1M_23Sm100TmaWarpSpecializedILi2ELi2ELi32ELb0ELb0EEEJSG_NS5_IJNSX_ISE_SB_EES1R_EEESH_SJ_SH_SJ_NS1M_6fusion15FusionCallbacksIS1Q_NS1T_17LinearCombinationISH_fSH_fLNS_15FloatRoundStyleE2EEESG_S1S_JEEENS4_5SM1004TMEM4LOAD26SM100_TMEM_LOAD_16dp32b32xES14_NS15_IS17_S19_NSX_INS5_IJS1A_SE_EEENS5_IJSE_SB_EEEEEEENS4_39AutoVectorizingCopyWithAssumedAlignmentILi128EEENS4_14SM90_TMA_STOREES26_S28_S28_EEEvvEEEEvNT_6ParamsE)
        /*0044*/ 	.word	0x00000000
.L_29:


//--------------------- .nv.compat                --------------------------
	.section	.nv.compat,"",@"SHT_CUDA_COMPAT_INFO"
	.align	4
        /*0000*/ 	.byte	0x02, 0x09, 0x01, 0x00, 0x02, 0x02, 0x02, 0x00, 0x02, 0x05, 0x05, 0x00, 0x03, 0x07, 0x01, 0x01
        /*0010*/ 	.byte	0x02, 0x03, 0x01, 0x00, 0x02, 0x06, 0x01, 0x00, 0x04, 0x0b, 0x08, 0x00, 0x09, 0x00, 0x00, 0x00
        /*0020*/ 	.byte	0x00, 0x00, 0x00, 0x00


//--------------------- .nv.info._ZN7cutlass13device_kernelINS_4gemm6kernel13GemmUniversalIN4cute5tupleIJiiiiEEENS1_10collective13CollectiveMmaINS1_35MainloopSm100TmaUmmaWarpSpecializedILi8ELi2ELi4ENS5_IJNS4_1CILi1EEESB_SB_EEEEENS5_IJNSA_ILi64EEENSA_ILi128EEESF_EEENS_12float_e5m2_tENS5_IJSB_llEEESH_NS5_IJlSB_lEEENS4_8TiledMMAINS4_8MMA_AtomIJNS4_10MMA_TraitsINS4_19SM100_MMA_F8F6F4_SSEJSH_SH_fSE_SF_NS4_17integral_constantINS4_4UMMA5MajorELSQ_1EEENSO_ISQ_LSQ_0EEENSO_INSP_7ScaleInELST_0EEESU_EEEEEENS4_6LayoutISC_NS5_IJNSA_ILi0EEESY_SY_EEEEENS5_IJNS4_10UnderscoreES11_S11_EEEEENS4_13SM90_TMA_LOADENS4_14ComposedLayoutINS4_7SwizzleILi2ELi4ELi3EEENS4_18smem_ptr_flag_bitsILi8EEENSX_INS5_IJSE_NSA_ILi8EEEEEENS5_IJSB_SE_EEEEEEEvNS4_8identityES14_NS15_INS16_ILi3ELi4ELi3EEES19_NSX_INS5_IJS1A_SF_EEENS5_IJSF_SB_EEEEEEEvS1F_EENS_8epilogue10collective18CollectiveEpilogueINS1M_23Sm100TmaWarpSpecializedILi2ELi2ELi32ELb0ELb0EEEJSG_NS5_IJNSX_ISE_SB_EES1R_EEESH_SJ_SH_SJ_NS1M_6fusion15FusionCallbacksIS1Q_NS1T_17LinearCombinationISH_fSH_fLNS_15FloatRoundStyleE2EEESG_S1S_JEEENS4_5SM1004TMEM4LOAD26SM100_TMEM_LOAD_16dp32b32xES14_NS15_IS17_S19_NSX_INS5_IJS1A_SE_EEENS5_IJSE_SB_EEEEEEENS4_39AutoVectorizingCopyWithAssumedAlignmentILi128EEENS4_14SM90_TMA_STOREES26_S28_S28_EEEvvEEEEvNT_6ParamsE --------------------------
	.section	.nv.info._ZN7cutlass13device_kernelINS_4gemm6kernel13GemmUniversalIN4cute5tupleIJiiiiEEENS1_10collective13CollectiveMmaINS1_35MainloopSm100TmaUmmaWarpSpecializedILi8ELi2ELi4ENS5_IJNS4_1CILi1EEESB_SB_EEEEENS5_IJNSA_ILi64EEENSA_ILi128EEESF_EEENS_12float_e5m2_tENS5_IJSB_llEEESH_NS5_IJlSB_lEEENS4_8TiledMMAINS4_8MMA_AtomIJNS4_10MMA_TraitsINS4_19SM100_MMA_F8F6F4_SSEJSH_SH_fSE_SF_NS4_17integral_constantINS4_4UMMA5MajorELSQ_1EEENSO_ISQ_LSQ_0EEENSO_INSP_7ScaleInELST_0EEESU_EEEEEENS4_6LayoutISC_NS5_IJNSA_ILi0EEESY_SY_EEEEENS5_IJNS4_10UnderscoreES11_S11_EEEEENS4_13SM90_TMA_LOADENS4_14ComposedLayoutINS4_7SwizzleILi2ELi4ELi3EEENS4_18smem_ptr_flag_bitsILi8EEENSX_INS5_IJSE_NSA_ILi8EEEEEENS5_IJSB_SE_EEEEEEEvNS4_8identityES14_NS15_INS16_ILi3ELi4ELi3EEES19_NSX_INS5_IJS1A_SF_EEENS5_IJSF_SB_EEEEEEEvS1F_EENS_8epilogue10collective18CollectiveEpilogueINS1M_23Sm100TmaWarpSpecializedILi2ELi2ELi32ELb0ELb0EEEJSG_NS5_IJNSX_ISE_SB_EES1R_EEESH_SJ_SH_SJ_NS1M_6fusion15FusionCallbacksIS1Q_NS1T_17LinearCombinationISH_fSH_fLNS_15FloatRoundStyleE2EEESG_S1S_JEEENS4_5SM1004TMEM4LOAD26SM100_TMEM_LOAD_16dp32b32xES14_NS15_IS17_S19_NSX_INS5_IJS1A_SE_EEENS5_IJSE_SB_EEEEEEENS4_39AutoVectorizingCopyWithAssumedAlignmentILi128EEENS4_14SM90_TMA_STOREES26_S28_S28_EEEvvEEEEvNT_6ParamsE,"",@"SHT_CUDA_INFO"
	.sectionflags	@""
	.align	4


	//----- nvinfo : EIATTR_CUDA_API_VERSION
	.align		4
        /*0000*/ 	.byte	0x04, 0x37
        /*0002*/ 	.short	(.L_31 - .L_30)
.L_30:
        /*0004*/ 	.word	0x00000082


	//----- nvinfo : EIATTR_KPARAM_INFO
	.align		4
.L_31:
        /*0008*/ 	.byte	0x04, 0x17
        /*000a*/ 	.short	(.L_33 - .L_32)
.L_32:
        /*000c*/ 	.word	0x00000000
        /*0010*/ 	.short	0x0000
        /*0012*/ 	.short	0x0000
        /*0014*/ 	.byte	0x00, 0xf0, 0x01, 0x20


	//----- nvinfo : EIATTR_AT_ENTRY_FRAGMENTS
	.align		4
.L_33:
        /*0018*/ 	.byte	0x04, 0x4f
        /*001a*/ 	.short	(.L_35 - .L_34)


	//   ....[0]....
.L_34:
        /*001c*/ 	.word	0x00000006


	//----- nvinfo : EIATTR_RESERVED_SMEM_USED
	.align		4
.L_35:
        /*0020*/ 	.byte	0x01, 0x41
	.zero		2


	//----- nvinfo : EIATTR_SPARSE_MMA_MASK
	.align		4
        /*0024*/ 	.byte	0x03, 0x50
        /*0026*/ 	.short	0x0000


	//----- nvinfo : EIATTR_TCGEN05_1CTA_USED
	.align		4
        /*0028*/ 	.byte	0x01, 0x51
	.zero		2


	//----- nvinfo : EIATTR_MAXREG_COUNT
	.align		4
        /*002c*/ 	.byte	0x03, 0x1b
        /*002e*/ 	.short	0x00ff


	//----- nvinfo : EIATTR_NUM_BARRIERS
	.align		4
        /*0030*/ 	.byte	0x02, 0x4c
        /*0032*/ 	.byte	0x07
	.zero		1


	//----- nvinfo : EIATTR_EXTERNS
	.align		4
        /*0034*/ 	.byte	0x04, 0x0f
        /*0036*/ 	.short	(.L_37 - .L_36)


	//   ....[0]....
	.align		4
.L_36:
        /*0038*/ 	.word	index@(__assertfail)


	//----- nvinfo : EIATTR_MERCURY_ISA_VERSION
	.align		4
.L_37:
        /*003c*/ 	.byte	0x03, 0x5f
        /*003e*/ 	.short	0x0101


	//----- nvinfo : EIATTR_INT_WARP_WIDE_INSTR_OFFSETS
	.align		4
        /*0040*/ 	.byte	0x04, 0x31
        /*0042*/ 	.short	(.L_39 - .L_38)


	//   ....[0]....
.L_38:
        /*0044*/ 	.word	0x00001e30


	//   ....[1]....
        /*0048*/ 	.word	0x00003b10


	//   ....[2]....
        /*004c*/ 	.word	0x00003b30


	//   ....[3]....
        /*0050*/ 	.word	0x00003b60


	//   ....[4]....
        /*0054*/ 	.word	0x00004490


	//   ....[5]....
        /*0058*/ 	.word	0x00004500


	//   ....[6]....
        /*005c*/ 	.word	0x000046e0


	//   ....[7]....
        /*0060*/ 	.word	0x00004840


	//----- nvinfo : EIATTR_COOP_GROUP_MASK_REGIDS
	.align		4
.L_39:
        /*0064*/ 	.byte	0x04, 0x29
        /*0066*/ 	.short	(.L_41 - .L_40)


	//   ....[0]....
.L_40:
        /*0068*/ 	.word	0xffffffff


	//   ....[1]....
        /*006c*/ 	.word	0xffffffff


	//   ....[2]....
        /*0070*/ 	.word	0xffffffff


	//   ....[3]....
        /*0074*/ 	.word	0xffffffff


	//   ....[4]....
        /*0078*/ 	.word	0xffffffff


	//   ....[5]....
        /*007c*/ 	.word	0xffffffff


	//   ....[6]....
        /*0080*/ 	.word	0xffffffff


	//   ....[7]....
        /*0084*/ 	.word	0xffffffff


	//   ....[8]....
        /*0088*/ 	.word	0xffffffff


	//   ....[9]....
        /*008c*/ 	.word	0xffffffff


	//   ....[10]....
        /*0090*/ 	.word	0xffffffff


	//   ....[11]....
        /*0094*/ 	.word	0xffffffff


	//   ....[12]....
        /*0098*/ 	.word	0xffffffff


	//----- nvinfo : EIATTR_COOP_GROUP_INSTR_OFFSETS
	.align		4
.L_41:
        /*009c*/ 	.byte	0x04, 0x28
        /*009e*/ 	.short	(.L_43 - .L_42)


	//   ....[0]....
.L_42:
        /*00a0*/ 	.word	0x00000090


	//   ....[1]....
        /*00a4*/ 	.word	0x000004d0


	//   ....[2]....
        /*00a8*/ 	.word	0x000006c0


	//   ....[3]....
        /*00ac*/ 	.word	0x00000820


	//   ....[4]....
        /*00b0*/ 	.word	0x00000920


	//   ....[5]....
        /*00b4*/ 	.word	0x00000a90


	//   ....[6]....
        /*00b8*/ 	.word	0x00000c30


	//   ....[7]....
        /*00bc*/ 	.word	0x00001d10


	//   ....[8]....
        /*00c0*/ 	.word	0x00002d30


	//   ....[9]....
        /*00c4*/ 	.word	0x00002f40


	//   ....[10]....
        /*00c8*/ 	.word	0x00002f70


	//   ....[11]....
        /*00cc*/ 	.word	0x000039f0


	//   ....[12]....
        /*00d0*/ 	.word	0x00003c20


	//----- nvinfo : EIATTR_VRC_CTA_INIT_COUNT
	.align		4
.L_43:
        /*00d4*/ 	.byte	0x02, 0x4a
        /*00d6*/ 	.byte	0x80
	.zero		1


	//----- nvinfo : EIATTR_SYSCALL_OFFSETS
	.align		4
        /*00d8*/ 	.byte	0x04, 0x46
        /*00da*/ 	.short	(.L_45 - .L_44)


	//   ....[0]....
.L_44:
        /*00dc*/ 	.word	0x00005280


	//   ....[1]....
        /*00e0*/ 	.word	0x000053c0


	//   ....[2]....
        /*00e4*/ 	.word	0x00005bc0


	//   ....[3]....
        /*00e8*/ 	.word	0x00006950


	//----- nvinfo : EIATTR_MBARRIER_INSTR_OFFSETS
	.align		4
.L_45:
        /*00ec*/ 	.byte	0x04, 0x39
        /*00ee*/ 	.short	(.L_47 - .L_46)


	//   ....[0]....
.L_46:
        /*00f0*/ 	.word	0x000005b0
        /*00f4*/ 	.word	0x000000ff
        /*00f8*/ 	.word	0x00000000
        /*00fc*/ 	.short	0x0100
        /*00fe*/ 	.byte	0x05
	.zero		1


	//   ....[1]....
        /*0100*/ 	.word	0x000005c0
        /*0104*/ 	.word	0x000000ff
        /*0108*/ 	.word	0x00000040
        /*010c*/ 	.short	0x0100
        /*010e*/ 	.byte	0x05
	.zero		1


	//   ....[2]....
        /*0110*/ 	.word	0x000005d0
        /*0114*/ 	.word	0x000000ff
        /*0118*/ 	.word	0x00000008
        /*011c*/ 	.short	0x0100
        /*011e*/ 	.byte	0x05
	.zero		1


	//   ....[3]....
        /*0120*/ 	.word	0x000005e0
        /*0124*/ 	.word	0x000000ff
        /*0128*/ 	.word	0x00000048
        /*012c*/ 	.short	0x0100
        /*012e*/ 	.byte	0x05
	.zero		1


	//   ....[4]....
        /*0130*/ 	.word	0x000005f0
        /*0134*/ 	.word	0x000000ff
        /*0138*/ 	.word	0x00000010
        /*013c*/ 	.short	0x0100
        /*013e*/ 	.byte	0x05
	.zero		1


	//   ....[5]....
        /*0140*/ 	.word	0x00000600
        /*0144*/ 	.word	0x000000ff
        /*0148*/ 	.word	0x00000050
        /*014c*/ 	.short	0x0100
        /*014e*/ 	.byte	0x05
	.zero		1


	//   ....[6]....
        /*0150*/ 	.word	0x00000610
        /*0154*/ 	.word	0x000000ff
        /*0158*/ 	.word	0x00000018
        /*015c*/ 	.short	0x0100
        /*015e*/ 	.byte	0x05
	.zero		1


	//   ....[7]....
        /*0160*/ 	.word	0x00000620
        /*0164*/ 	.word	0x000000ff
        /*0168*/ 	.word	0x00000058
        /*016c*/ 	.short	0x0100
        /*016e*/ 	.byte	0x05
	.zero		1


	//   ....[8]....
        /*0170*/ 	.word	0x00000630
        /*0174*/ 	.word	0x000000ff
        /*0178*/ 	.word	0x00000020
        /*017c*/ 	.short	0x0100
        /*017e*/ 	.byte	0x05
	.zero		1


	//   ....[9]....
        /*0180*/ 	.word	0x00000640
        /*0184*/ 	.word	0x000000ff
        /*0188*/ 	.word	0x00000060
        /*018c*/ 	.short	0x0100
        /*018e*/ 	.byte	0x05
	.zero		1


	//   ....[10]....
        /*0190*/ 	.word	0x00000650
        /*0194*/ 	.word	0x000000ff
        /*0198*/ 	.word	0x00000028
        /*019c*/ 	.short	0x0100
        /*019e*/ 	.byte	0x05
	.zero		1


	//   ....[11]....
        /*01a0*/ 	.word	0x00000660
        /*01a4*/ 	.word	0x000000ff
        /*01a8*/ 	.word	0x00000068
        /*01ac*/ 	.short	0x0100
        /*01ae*/ 	.byte	0x05
	.zero		1


	//   ....[12]....
        /*01b0*/ 	.word	0x00000670
        /*01b4*/ 	.word	0x000000ff
        /*01b8*/ 	.word	0x00000030
        /*01bc*/ 	.short	0x0100
        /*01be*/ 	.byte	0x05
	.zero		1


	//   ....[13]....
        /*01c0*/ 	.word	0x00000680
        /*01c4*/ 	.word	0x000000ff
        /*01c8*/ 	.word	0x00000070
        /*01cc*/ 	.short	0x0100
        /*01ce*/ 	.byte	0x05
	.zero		1


	//   ....[14]....
        /*01d0*/ 	.word	0x00000690
        /*01d4*/ 	.word	0x000000ff
        /*01d8*/ 	.word	0x00000038
        /*01dc*/ 	.short	0x0100
        /*01de*/ 	.byte	0x05
	.zero		1


	//   ....[15]....
        /*01e0*/ 	.word	0x000006a0
        /*01e4*/ 	.word	0x000000ff
        /*01e8*/ 	.word	0x00000078
        /*01ec*/ 	.short	0x0100
        /*01ee*/ 	.byte	0x05
	.zero		1


	//   ....[16]....
        /*01f0*/ 	.word	0x000007d0
        /*01f4*/ 	.word	0x000000ff
        /*01f8*/ 	.word	0x00000080
        /*01fc*/ 	.short	0x0100
        /*01fe*/ 	.byte	0x07
	.zero		1


	//   ....[17]....
        /*0200*/ 	.word	0x000007e0
        /*0204*/ 	.word	0x000000ff
        /*0208*/ 	.word	0x00000090
        /*020c*/ 	.short	0x0100
        /*020e*/ 	.byte	0x07
	.zero		1


	//   ....[18]....
        /*0210*/ 	.word	0x000007f0
        /*0214*/ 	.word	0x000000ff
        /*0218*/ 	.word	0x00000088
        /*021c*/ 	.short	0x0100
        /*021e*/ 	.byte	0x07
	.zero		1


	//   ....[19]....
        /*0220*/ 	.word	0x00000800
        /*0224*/ 	.word	0x000000ff
        /*0228*/ 	.word	0x00000098
        /*022c*/ 	.short	0x0100
        /*022e*/ 	.byte	0x07
	.zero		1


	//   ....[20]....
        /*0230*/ 	.word	0x000008f0
        /*0234*/ 	.word	0x000000ff
        /*0238*/ 	.word	0x000000a0
        /*023c*/ 	.short	0x0100
        /*023e*/ 	.byte	0x05
	.zero		1


	//   ....[21]....
        /*0240*/ 	.word	0x00000900
        /*0244*/ 	.word	0x000000ff
        /*0248*/ 	.word	0x000000a8
        /*024c*/ 	.short	0x0100
        /*024e*/ 	.byte	0x05
	.zero		1


	//   ....[22]....
        /*0250*/ 	.word	0x00000a40
        /*0254*/ 	.word	0x000000ff
        /*0258*/ 	.word	0x000000b0
        /*025c*/ 	.short	0x0100
        /*025e*/ 	.byte	0x05
	.zero		1


	//   ....[23]....
        /*0260*/ 	.word	0x00000a50
        /*0264*/ 	.word	0x000000ff
        /*0268*/ 	.word	0x000000c0
        /*026c*/ 	.short	0x0100
        /*026e*/ 	.byte	0x05
	.zero		1


	//   ....[24]....
        /*0270*/ 	.word	0x00000a60
        /*0274*/ 	.word	0x000000ff
        /*0278*/ 	.word	0x000000b8
        /*027c*/ 	.short	0x0100
        /*027e*/ 	.byte	0x05
	.zero		1


	//   ....[25]....
        /*0280*/ 	.word	0x00000a70
        /*0284*/ 	.word	0x000000ff
        /*0288*/ 	.word	0x000000c8
        /*028c*/ 	.short	0x0100
        /*028e*/ 	.byte	0x05
	.zero		1


	//   ....[26]....
        /*0290*/ 	.word	0x00000ba0
        /*0294*/ 	.word	0x000000ff
        /*0298*/ 	.word	0x000000d0
        /*029c*/ 	.short	0x0100
        /*029e*/ 	.byte	0x07
	.zero		1


	//   ....[27]....
        /*02a0*/ 	.word	0x00000bb0
        /*02a4*/ 	.word	0x000000ff
        /*02a8*/ 	.word	0x000000f0
        /*02ac*/ 	.short	0x0100
        /*02ae*/ 	.byte	0x07
	.zero		1


	//   ....[28]....
        /*02b0*/ 	.word	0x00000bc0
        /*02b4*/ 	.word	0x000000ff
        /*02b8*/ 	.word	0x000000d8
        /*02bc*/ 	.short	0x0100
        /*02be*/ 	.byte	0x07
	.zero		1


	//   ....[29]....
        /*02c0*/ 	.word	0x00000bd0
        /*02c4*/ 	.word	0x000000ff
        /*02c8*/ 	.word	0x000000f8
        /*02cc*/ 	.short	0x0100
        /*02ce*/ 	.byte	0x07
	.zero		1


	//   ....[30]....
        /*02d0*/ 	.word	0x00000be0
        /*02d4*/ 	.word	0x000000ff
        /*02d8*/ 	.word	0x000000e0
        /*02dc*/ 	.short	0x0100
        /*02de*/ 	.byte	0x07
	.zero		1


	//   ....[31]....
        /*02e0*/ 	.word	0x00000bf0
        /*02e4*/ 	.word	0x000000ff
        /*02e8*/ 	.word	0x00000100
        /*02ec*/ 	.short	0x0100
        /*02ee*/ 	.byte	0x07
	.zero		1


	//   ....[32]....
        /*02f0*/ 	.word	0x00000c00
        /*02f4*/ 	.word	0x000000ff
        /*02f8*/ 	.word	0x000000e8
        /*02fc*/ 	.short	0x0100
        /*02fe*/ 	.byte	0x07
	.zero		1


	//   ....[33]....
        /*0300*/ 	.word	0x00000c10
        /*0304*/ 	.word	0x000000ff
        /*0308*/ 	.word	0x00000108
        /*030c*/ 	.short	0x0100
        /*030e*/ 	.byte	0x07
	.zero		1


	//   ....[34]....
        /*0310*/ 	.word	0x00000d00
        /*0314*/ 	.word	0x000000ff
        /*0318*/ 	.word	0x00000110
        /*031c*/ 	.short	0x0100
        /*031e*/ 	.byte	0x05
	.zero		1


	//   ....[35]....
        /*0320*/ 	.word	0x00000d10
        /*0324*/ 	.word	0x000000ff
        /*0328*/ 	.word	0x00000120
        /*032c*/ 	.short	0x0100
        /*032e*/ 	.byte	0x05
	.zero		1


	//   ....[36]....
        /*0330*/ 	.word	0x00000d20
        /*0334*/ 	.word	0x000000ff
        /*0338*/ 	.word	0x00000118
        /*033c*/ 	.short	0x0100
        /*033e*/ 	.byte	0x05
	.zero		1


	//   ....[37]....
        /*0340*/ 	.word	0x00000d30
        /*0344*/ 	.word	0x000000ff
        /*0348*/ 	.word	0x00000128
        /*034c*/ 	.short	0x0100
        /*034e*/ 	.byte	0x05
	.zero		1


	//   ....[38]....
        /*0350*/ 	.word	0x00001610
        /*0354*/ 	.word	0x00000003
        /*0358*/ 	.word	0x00000120
        /*035c*/ 	.short	0x010a
        /*035e*/ 	.byte	0xff
	.zero		1


	//   ....[39]....
        /*0360*/ 	.word	0x00001640
        /*0364*/ 	.word	0x00000003
        /*0368*/ 	.word	0x00000110
        /*036c*/ 	.short	0x0101
        /*036e*/ 	.byte	0xff
	.zero		1


	//   ....[40]....
        /*0370*/ 	.word	0x00001710
        /*0374*/ 	.word	0x000000ff
        /*0378*/ 	.word	0x00000040
        /*037c*/ 	.short	0x010a
        /*037e*/ 	.byte	0x08
	.zero		1


	//   ....[41]....
        /*0380*/ 	.word	0x000017b0
        /*0384*/ 	.word	0x000000ff
        /*0388*/ 	.word	0x00000040
        /*038c*/ 	.short	0x010a
        /*038e*/ 	.byte	0x21
	.zero		1


	//   ....[42]....
        /*0390*/ 	.word	0x00001900
        /*0394*/ 	.word	0x000000ff
        /*0398*/ 	.word	0x00000040
        /*039c*/ 	.short	0x010a
        /*039e*/ 	.byte	0x08
	.zero		1


	//   ....[43]....
        /*03a0*/ 	.word	0x00001a10
        /*03a4*/ 	.word	0x000000ff
        /*03a8*/ 	.word	0x000000a8
        /*03ac*/ 	.short	0x0101
        /*03ae*/ 	.byte	0x04
	.zero		1


	//   ....[44]....
        /*03b0*/ 	.word	0x00001a30
        /*03b4*/ 	.word	0x000000ff
        /*03b8*/ 	.word	0x00000040
        /*03bc*/ 	.short	0x010a
        /*03be*/ 	.byte	0x08
	.zero		1


	//   ....[45]....
        /*03c0*/ 	.word	0x00001ab0
        /*03c4*/ 	.word	0x000000ff
        /*03c8*/ 	.word	0x00000040
        /*03cc*/ 	.short	0x010a
        /*03ce*/ 	.byte	0x11
	.zero		1


	//   ....[46]....
        /*03d0*/ 	.word	0x00001c00
        /*03d4*/ 	.word	0x000000ff
        /*03d8*/ 	.word	0x00000040
        /*03dc*/ 	.short	0x010a
        /*03de*/ 	.byte	0x08
	.zero		1


	//   ....[47]....
        /*03e0*/ 	.word	0x00001d40
        /*03e4*/ 	.word	0x00000002
        /*03e8*/ 	.word	0x000000b0
        /*03ec*/ 	.short	0x010a
        /*03ee*/ 	.byte	0xff
	.zero		1


	//   ....[48]....
        /*03f0*/ 	.word	0x00001e00
        /*03f4*/ 	.word	0x00000002
        /*03f8*/ 	.word	0x00000000
        /*03fc*/ 	.short	0x0101
        /*03fe*/ 	.byte	0xff
	.zero		1


	//   ....[49]....
        /*0400*/ 	.word	0x00002360
        /*0404*/ 	.word	0x000000ff
        /*0408*/ 	.word	0x00000000
        /*040c*/ 	.short	0x010a
        /*040e*/ 	.byte	0x05
	.zero		1


	//   ....[50]....
        /*0410*/ 	.word	0x000023f0
        /*0414*/ 	.word	0x000000ff
        /*0418*/ 	.word	0x00000000
        /*041c*/ 	.short	0x010a
        /*041e*/ 	.byte	0x05
	.zero		1


	//   ....[51]....
        /*0420*/ 	.word	0x00002480
        /*0424*/ 	.word	0x000000ff
        /*0428*/ 	.word	0x00000000
        /*042c*/ 	.short	0x010a
        /*042e*/ 	.byte	0x05
	.zero		1


	//   ....[52]....
        /*0430*/ 	.word	0x00002510
        /*0434*/ 	.word	0x000000ff
        /*0438*/ 	.word	0x00000000
        /*043c*/ 	.short	0x010a
        /*043e*/ 	.byte	0x05
	.zero		1


	//   ....[53]....
        /*0440*/ 	.word	0x000025a0
        /*0444*/ 	.word	0x000000ff
        /*0448*/ 	.word	0x00000000
        /*044c*/ 	.short	0x010a
        /*044e*/ 	.byte	0x05
	.zero		1


	//   ....[54]....
        /*0450*/ 	.word	0x00002630
        /*0454*/ 	.word	0x000000ff
        /*0458*/ 	.word	0x00000000
        /*045c*/ 	.short	0x010a
        /*045e*/ 	.byte	0x05
	.zero		1


	//   ....[55]....
        /*0460*/ 	.word	0x000026c0
        /*0464*/ 	.word	0x000000ff
        /*0468*/ 	.word	0x00000000
        /*046c*/ 	.short	0x010a
        /*046e*/ 	.byte	0x05
	.zero		1


	//   ....[56]....
        /*0470*/ 	.word	0x00002760
        /*0474*/ 	.word	0x00000000
        /*0478*/ 	.word	0x00000000
        /*047c*/ 	.short	0x010a
        /*047e*/ 	.byte	0xff
	.zero		1


	//   ....[57]....
        /*0480*/ 	.word	0x00002880
        /*0484*/ 	.word	0x00000000
        /*0488*/ 	.word	0x00000110
        /*048c*/ 	.short	0x010a
        /*048e*/ 	.byte	0xff
	.zero		1


	//   ....[58]....
        /*0490*/ 	.word	0x000028e0
        /*0494*/ 	.word	0x00000004
        /*0498*/ 	.word	0x00000000
        /*049c*/ 	.short	0x0101
        /*049e*/ 	.byte	0xff
	.zero		1


	//   ....[59]....
        /*04a0*/ 	.word	0x00002900
        /*04a4*/ 	.word	0x000000ff
        /*04a8*/ 	.word	0x000000c0
        /*04ac*/ 	.short	0x010a
        /*04ae*/ 	.byte	0x05
	.zero		1


	//   ....[60]....
        /*04b0*/ 	.word	0x00002a20
        /*04b4*/ 	.word	0x00000000
        /*04b8*/ 	.word	0x000000b0
        /*04bc*/ 	.short	0x010a
        /*04be*/ 	.byte	0xff
	.zero		1


	//   ....[61]....
        /*04c0*/ 	.word	0x00002b30
        /*04c4*/ 	.word	0x00000000
        /*04c8*/ 	.word	0x00000000
        /*04cc*/ 	.short	0x0101
        /*04ce*/ 	.byte	0xff
	.zero		1


	//   ....[62]....
        /*04d0*/ 	.word	0x00002bc0
        /*04d4*/ 	.word	0x000000ff
        /*04d8*/ 	.word	0x000000c0
        /*04dc*/ 	.short	0x0106
        /*04de*/ 	.byte	0x05
	.zero		1


	//   ....[63]....
        /*04e0*/ 	.word	0x00002be0
        /*04e4*/ 	.word	0x000000ff
        /*04e8*/ 	.word	0x000000c0
        /*04ec*/ 	.short	0x010a
        /*04ee*/ 	.byte	0x05
	.zero		1


	//   ....[64]....
        /*04f0*/ 	.word	0x00002c70
        /*04f4*/ 	.word	0x000000ff
        /*04f8*/ 	.word	0x000000c0
        /*04fc*/ 	.short	0x0106
        /*04fe*/ 	.byte	0x04
	.zero		1


	//   ....[65]....
        /*0500*/ 	.word	0x00002cb0
        /*0504*/ 	.word	0x00000000
        /*0508*/ 	.word	0x000000c0
        /*050c*/ 	.short	0x010a
        /*050e*/ 	.byte	0xff
	.zero		1


	//   ....[66]....
        /*0510*/ 	.word	0x000031e0
        /*0514*/ 	.word	0x00000000
        /*0518*/ 	.word	0x000000b0
        /*051c*/ 	.short	0x010a
        /*051e*/ 	.byte	0xff
	.zero		1


	//   ....[67]....
        /*0520*/ 	.word	0x000032e0
        /*0524*/ 	.word	0x00000003
        /*0528*/ 	.word	0x00000000
        /*052c*/ 	.short	0x0101
        /*052e*/ 	.byte	0xff
	.zero		1


	//   ....[68]....
        /*0530*/ 	.word	0x000032f0
        /*0534*/ 	.word	0x000000ff
        /*0538*/ 	.word	0x00000000
        /*053c*/ 	.short	0x010a
        /*053e*/ 	.byte	0x06
	.zero		1


	//   ....[69]....
        /*0540*/ 	.word	0x00003370
        /*0544*/ 	.word	0x000000ff
        /*0548*/ 	.word	0x000000f0
        /*054c*/ 	.short	0x010a
        /*054e*/ 	.byte	0x07
	.zero		1


	//   ....[70]....
        /*0550*/ 	.word	0x00003450
        /*0554*/ 	.word	0x000000ff
        /*0558*/ 	.word	0x00000000
        /*055c*/ 	.short	0x010a
        /*055e*/ 	.byte	0x06
	.zero		1


	//   ....[71]....
        /*0560*/ 	.word	0x00003580
        /*0564*/ 	.word	0x000000ff
        /*0568*/ 	.word	0x00000000
        /*056c*/ 	.short	0x010a
        /*056e*/ 	.byte	0x1a
	.zero		1


	//   ....[72]....
        /*0570*/ 	.word	0x00003820
        /*0574*/ 	.word	0x000000ff
        /*0578*/ 	.word	0x00000000
        /*057c*/ 	.short	0x010a
        /*057e*/ 	.byte	0x06
	.zero		1


	//   ....[73]....
        /*0580*/ 	.word	0x000038b0
        /*0584*/ 	.word	0x000000ff
        /*0588*/ 	.word	0x00000000
        /*058c*/ 	.short	0x010a
        /*058e*/ 	.byte	0x06
	.zero		1


	//   ....[74]....
        /*0590*/ 	.word	0x00003940
        /*0594*/ 	.word	0x000000ff
        /*0598*/ 	.word	0x00000000
        /*059c*/ 	.short	0x010a
        /*059e*/ 	.byte	0x06
	.zero		1


	//   ....[75]....
        /*05a0*/ 	.word	0x000039d0
        /*05a4*/ 	.word	0x000000ff
        /*05a8*/ 	.word	0x00000000
        /*05ac*/ 	.short	0x010a
        /*05ae*/ 	.byte	0x07
	.zero		1


	//   ....[76]....
        /*05b0*/ 	.word	0x00003e30
        /*05b4*/ 	.word	0x00000000
        /*05b8*/ 	.word	0x000000b0
        /*05bc*/ 	.short	0x010a
        /*05be*/ 	.byte	0xff
	.zero		1


	//   ....[77]....
        /*05c0*/ 	.word	0x00003ef0
        /*05c4*/ 	.word	0x00000000
        /*05c8*/ 	.word	0x00000000
        /*05cc*/ 	.short	0x0101
        /*05ce*/ 	.byte	0xff
	.zero		1


	//   ....[78]....
        /*05d0*/ 	.word	0x00004210
        /*05d4*/ 	.word	0x000000ff
        /*05d8*/ 	.word	0x000000a8
        /*05dc*/ 	.short	0x010a
        /*05de*/ 	.byte	0x07
	.zero		1


	//   ....[79]....
        /*05e0*/ 	.word	0x00004400
        /*05e4*/ 	.word	0x000000ff
        /*05e8*/ 	.word	0x00000090
        /*05ec*/ 	.short	0x010a
        /*05ee*/ 	.byte	0x07
	.zero		1


	//   ....[80]....
        /*05f0*/ 	.word	0x000045d0
        /*05f4*/ 	.word	0x000000ff
        /*05f8*/ 	.word	0x00000080
        /*05fc*/ 	.short	0x010b
        /*05fe*/ 	.byte	0x07
	.zero		1


	//   ....[81]....
        /*0600*/ 	.word	0x00004640
        /*0604*/ 	.word	0x000000ff
        /*0608*/ 	.word	0x00000000
        /*060c*/ 	.short	0x0101
        /*060e*/ 	.byte	0x08
	.zero		1


	//   ....[82]....
        /*0610*/ 	.word	0x00004670
        /*0614*/ 	.word	0x000000ff
        /*0618*/ 	.word	0x00000098
        /*061c*/ 	.short	0x010a
        /*061e*/ 	.byte	0x07
	.zero		1


	//   ....[83]....
        /*0620*/ 	.word	0x00004880
        /*0624*/ 	.word	0x000000ff
        /*0628*/ 	.word	0x00000088
        /*062c*/ 	.short	0x010b
        /*062e*/ 	.byte	0x07
	.zero		1


	//   ....[84]....
        /*0630*/ 	.word	0x000048a0
        /*0634*/ 	.word	0x000000ff
        /*0638*/ 	.word	0x00000000
        /*063c*/ 	.short	0x0101
        /*063e*/ 	.byte	0x0d
	.zero		1


	//   ....[85]....
        /*0640*/ 	.word	0x000048d0
        /*0644*/ 	.word	0x000000ff
        /*0648*/ 	.word	0x00000090
        /*064c*/ 	.short	0x010a
        /*064e*/ 	.byte	0x07
	.zero		1


	//   ....[86]....
        /*0650*/ 	.word	0x00004910
        /*0654*/ 	.word	0x00000000
        /*0658*/ 	.word	0x00000098
        /*065c*/ 	.short	0x010a
        /*065e*/ 	.byte	0xff
	.zero		1


	//   ....[87]....
        /*0660*/ 	.word	0x00004c50
        /*0664*/ 	.word	0x00000000
        /*0668*/ 	.word	0x000000b0
        /*066c*/ 	.short	0x010a
        /*066e*/ 	.byte	0xff
	.zero		1


	//   ....[88]....
        /*0670*/ 	.word	0x00004d60
        /*0674*/ 	.word	0x00000000
        /*0678*/ 	.word	0x00000000
        /*067c*/ 	.short	0x0101
        /*067e*/ 	.byte	0xff
	.zero		1


	//   ....[89]....
        /*0680*/ 	.word	0x000057b0
        /*0684*/ 	.word	0x00000000
        /*0688*/ 	.word	0x00000080
        /*068c*/ 	.short	0x010a
        /*068e*/ 	.byte	0xff
	.zero		1


	//   ....[90]....
        /*0690*/ 	.word	0x00005820
        /*0694*/ 	.word	0x00000071
        /*0698*/ 	.word	0x000000d0
        /*069c*/ 	.short	0x010a
        /*069e*/ 	.byte	0xff
	.zero		1


	//   ....[91]....
        /*06a0*/ 	.word	0x00005900
        /*06a4*/ 	.word	0x00000000
        /*06a8*/ 	.word	0x00000080
        /*06ac*/ 	.short	0x010a
        /*06ae*/ 	.byte	0xff
	.zero		1


	//   ....[92]....
        /*06b0*/ 	.word	0x00005a40
        /*06b4*/ 	.word	0x00000000
        /*06b8*/ 	.word	0x00000000
        /*06bc*/ 	.short	0x0101
        /*06be*/ 	.byte	0xff
	.zero		1


	//   ....[93]....
        /*06c0*/ 	.word	0x00005aa0
        /*06c4*/ 	.word	0x00000071
        /*06c8*/ 	.word	0x000000d0
        /*06cc*/ 	.short	0x010a
        /*06ce*/ 	.byte	0xff
	.zero		1


	//   ....[94]....
        /*06d0*/ 	.word	0x000065f0
        /*06d4*/ 	.word	0x00000020
        /*06d8*/ 	.word	0x00000080
        /*06dc*/ 	.short	0x010a
        /*06de*/ 	.byte	0xff
	.zero		1


	//   ....[95]....
        /*06e0*/ 	.word	0x000066b0
        /*06e4*/ 	.word	0x00000020
        /*06e8*/ 	.word	0x00000080
        /*06ec*/ 	.short	0x010a
        /*06ee*/ 	.byte	0xff
	.zero		1


	//   ....[96]....
        /*06f0*/ 	.word	0x000067d0
        /*06f4*/ 	.word	0x00000003
        /*06f8*/ 	.word	0x00000000
        /*06fc*/ 	.short	0x0101
        /*06fe*/ 	.byte	0xff
	.zero		1


	//   ....[97]....
        /*0700*/ 	.word	0x00006c10
        /*0704*/ 	.word	0x000000ff
        /*0708*/ 	.word	0x00000000
        /*070c*/ 	.short	0x0101
        /*070e*/ 	.byte	0x05
	.zero		1


	//   ....[98]....
        /*0710*/ 	.word	0x00007450
        /*0714*/ 	.word	0x00000003
        /*0718*/ 	.word	0x00000120
        /*071c*/ 	.short	0x010a
        /*071e*/ 	.byte	0xff
	.zero		1


	//   ....[99]....
        /*0720*/ 	.word	0x000074b0
        /*0724*/ 	.word	0x00000002
        /*0728*/ 	.word	0x00000040
        /*072c*/ 	.short	0x010a
        /*072e*/ 	.byte	0xff
	.zero		1


	//   ....[100]....
        /*0730*/ 	.word	0x00007510
        /*0734*/ 	.word	0x00000002
        /*0738*/ 	.word	0x00000040
        /*073c*/ 	.short	0x010a
        /*073e*/ 	.byte	0xff
	.zero		1


	//   ....[101]....
        /*0740*/ 	.word	0x00007560
        /*0744*/ 	.word	0x00000002
        /*0748*/ 	.word	0x000000b0
        /*074c*/ 	.short	0x010a
        /*074e*/ 	.byte	0xff
	.zero		1


	//   ....[102]....
        /*0750*/ 	.word	0x000075c0
        /*0754*/ 	.word	0x00000000
        /*0758*/ 	.word	0x00000000
        /*075c*/ 	.short	0x010a
        /*075e*/ 	.byte	0xff
	.zero		1


	//   ....[103]....
        /*0760*/ 	.word	0x00007620
        /*0764*/ 	.word	0x00000000
        /*0768*/ 	.word	0x00000000
        /*076c*/ 	.short	0x010a
        /*076e*/ 	.byte	0xff
	.zero		1


	//   ....[104]....
        /*0770*/ 	.word	0x00007680
        /*0774*/ 	.word	0x00000000
        /*0778*/ 	.word	0x00000000
        /*077c*/ 	.short	0x010a
        /*077e*/ 	.byte	0xff
	.zero		1


	//   ....[105]....
        /*0780*/ 	.word	0x000076e0
        /*0784*/ 	.word	0x00000000
        /*0788*/ 	.word	0x00000000
        /*078c*/ 	.short	0x010a
        /*078e*/ 	.byte	0xff
	.zero		1


	//   ....[106]....
        /*0790*/ 	.word	0x00007740
        /*0794*/ 	.word	0x00000000
        /*0798*/ 	.word	0x00000000
        /*079c*/ 	.short	0x010a
        /*079e*/ 	.byte	0xff
	.zero		1


	//   ....[107]....
        /*07a0*/ 	.word	0x000077a0
        /*07a4*/ 	.word	0x00000000
        /*07a8*/ 	.word	0x00000000
        /*07ac*/ 	.short	0x010a
        /*07ae*/ 	.byte	0xff
	.zero		1


	//   ....[108]....
        /*07b0*/ 	.word	0x00007800
        /*07b4*/ 	.word	0x00000000
        /*07b8*/ 	.word	0x00000000
        /*07bc*/ 	.short	0x010a
        /*07be*/ 	.byte	0xff
	.zero		1


	//   ....[109]....
        /*07c0*/ 	.word	0x00007850
        /*07c4*/ 	.word	0x00000000
        /*07c8*/ 	.word	0x00000110
        /*07cc*/ 	.short	0x010a
        /*07ce*/ 	.byte	0xff
	.zero		1


	//   ....[110]....
        /*07d0*/ 	.word	0x000078b0
        /*07d4*/ 	.word	0x00000000
        /*07d8*/ 	.word	0x000000c0
        /*07dc*/ 	.short	0x010a
        /*07de*/ 	.byte	0xff
	.zero		1


	//   ....[111]....
        /*07e0*/ 	.word	0x00007900
        /*07e4*/ 	.word	0x00000000
        /*07e8*/ 	.word	0x000000b0
        /*07ec*/ 	.short	0x010a
        /*07ee*/ 	.byte	0xff
	.zero		1


	//   ....[112]....
        /*07f0*/ 	.word	0x00007960
        /*07f4*/ 	.word	0x00000000
        /*07f8*/ 	.word	0x000000c0
        /*07fc*/ 	.short	0x010a
        /*07fe*/ 	.byte	0xff
	.zero		1


	//   ....[113]....
        /*0800*/ 	.word	0x000079b0
        /*0804*/ 	.word	0x00000000
        /*0808*/ 	.word	0x000000b0
        /*080c*/ 	.short	0x010a
        /*080e*/ 	.byte	0xff
	.zero		1


	//   ....[114]....
        /*0810*/ 	.word	0x00007a10
        /*0814*/ 	.word	0x00000003
        /*0818*/ 	.word	0x000000f0
        /*081c*/ 	.short	0x010a
        /*081e*/ 	.byte	0xff
	.zero		1


	//   ....[115]....
        /*0820*/ 	.word	0x00007a70
        /*0824*/ 	.word	0x00000000
        /*0828*/ 	.word	0x00000000
        /*082c*/ 	.short	0x010a
        /*082e*/ 	.byte	0xff
	.zero		1


	//   ....[116]....
        /*0830*/ 	.word	0x00007ad0
        /*0834*/ 	.word	0x00000000
        /*0838*/ 	.word	0x00000000
        /*083c*/ 	.short	0x010a
        /*083e*/ 	.byte	0xff
	.zero		1


	//   ....[117]....
        /*0840*/ 	.word	0x00007b30
        /*0844*/ 	.word	0x00000000
        /*0848*/ 	.word	0x00000000
        /*084c*/ 	.short	0x010a
        /*084e*/ 	.byte	0xff
	.zero		1


	//   ....[118]....
        /*0850*/ 	.word	0x00007b90
        /*0854*/ 	.word	0x00000000
        /*0858*/ 	.word	0x00000000
        /*085c*/ 	.short	0x010a
        /*085e*/ 	.byte	0xff
	.zero		1


	//   ....[119]....
        /*0860*/ 	.word	0x00007bf0
        /*0864*/ 	.word	0x00000000
        /*0868*/ 	.word	0x00000000
        /*086c*/ 	.short	0x010a
        /*086e*/ 	.byte	0xff
	.zero		1


	//   ....[120]....
        /*0870*/ 	.word	0x00007c40
        /*0874*/ 	.word	0x00000000
        /*0878*/ 	.word	0x000000b0
        /*087c*/ 	.short	0x010a
        /*087e*/ 	.byte	0xff
	.zero		1


	//   ....[121]....
        /*0880*/ 	.word	0x00007ca0
        /*0884*/ 	.word	0x00000000
        /*0888*/ 	.word	0x000000a8
        /*088c*/ 	.short	0x010a
        /*088e*/ 	.byte	0xff
	.zero		1


	//   ....[122]....
        /*0890*/ 	.word	0x00007d00
        /*0894*/ 	.word	0x00000003
        /*0898*/ 	.word	0x00000090
        /*089c*/ 	.short	0x010a
        /*089e*/ 	.byte	0xff
	.zero		1


	//   ....[123]....
        /*08a0*/ 	.word	0x00007d60
        /*08a4*/ 	.word	0x00000003
        /*08a8*/ 	.word	0x00000098
        /*08ac*/ 	.short	0x010a
        /*08ae*/ 	.byte	0xff
	.zero		1


	//   ....[124]....
        /*08b0*/ 	.word	0x00007dc0
        /*08b4*/ 	.word	0x00000000
        /*08b8*/ 	.word	0x00000090
        /*08bc*/ 	.short	0x010a
        /*08be*/ 	.byte	0xff
	.zero		1


	//   ....[125]....
        /*08c0*/ 	.word	0x00007e10
        /*08c4*/ 	.word	0x00000000
        /*08c8*/ 	.word	0x000000b0
        /*08cc*/ 	.short	0x010a
        /*08ce*/ 	.byte	0xff
	.zero		1


	//   ....[126]....
        /*08d0*/ 	.word	0x00007e60
        /*08d4*/ 	.word	0x00000000
        /*08d8*/ 	.word	0x00000080
        /*08dc*/ 	.short	0x010a
        /*08de*/ 	.byte	0xff
	.zero		1


	//   ....[127]....
        /*08e0*/ 	.word	0x00007eb0
        /*08e4*/ 	.word	0x00000071
        /*08e8*/ 	.word	0x000000d0
        /*08ec*/ 	.short	0x010a
        /*08ee*/ 	.byte	0xff
	.zero		1


	//   ....[128]....
        /*08f0*/ 	.word	0x00007f00
        /*08f4*/ 	.word	0x00000020
        /*08f8*/ 	.word	0x00000080
        /*08fc*/ 	.short	0x010a
        /*08fe*/ 	.byte	0xff
	.zero		1


	//----- nvinfo : EIATTR_NUM_MBARRIERS
	.align		4
.L_47:
        /*0900*/ 	.byte	0x03, 0x38
        /*0902*/ 	.short	0x0026


	//----- nvinfo : EIATTR_EXIT_INSTR_OFFSETS
	.align		4
        /*0904*/ 	.byte	0x04, 0x1c
        /*0906*/ 	.short	(.L_49 - .L_48)


	//   ....[0]....
.L_48:
        /*0908*/ 	.word	0x00002790


	//   ....[1]....
        /*090c*/ 	.word	0x00002c80


	//   ....[2]....
        /*0910*/ 	.word	0x00002ce0


	//   ....[3]....
        /*0914*/ 	.word	0x00003c30


	//   ....[4]....
        /*0918*/ 	.word	0x00004940


	//   ....[5]....
        /*091c*/ 	.word	0x00004980


	//   ....[6]....
        /*0920*/ 	.word	0x00007440


	//----- nvinfo : EIATTR_MAX_THREADS
	.align		4
.L_49:
        /*0924*/ 	.byte	0x04, 0x05
        /*0926*/ 	.short	(.L_51 - .L_50)
.L_50:
        /*0928*/ 	.word	0x00000100
        /*092c*/ 	.word	0x00000001
        /*0930*/ 	.word	0x00000001


	//----- nvinfo : EIATTR_CRS_STACK_SIZE
	.align		4
.L_51:
        /*0934*/ 	.byte	0x04, 0x1e
        /*0936*/ 	.short	(.L_53 - .L_52)
.L_52:
        /*0938*/ 	.word	0x00000000


	//----- nvinfo : EIATTR_CBANK_PARAM_SIZE
	.align		4
.L_53:
        /*093c*/ 	.byte	0x03, 0x19
        /*093e*/ 	.short	0x0800


	//----- nvinfo : EIATTR_PARAM_CBANK
	.align		4
        /*0940*/ 	.byte	0x04, 0x0a
        /*0942*/ 	.short	(.L_55 - .L_54)
	.align		4
.L_54:
        /*0944*/ 	.word	index@(.nv.constant0._ZN7cutlass13device_kernelINS_4gemm6kernel13GemmUniversalIN4cute5tupleIJiiiiEEENS1_10collective13CollectiveMmaINS1_35MainloopSm100TmaUmmaWarpSpecializedILi8ELi2ELi4ENS5_IJNS4_1CILi1EEESB_SB_EEEEENS5_IJNSA_ILi64EEENSA_ILi128EEESF_EEENS_12float_e5m2_tENS5_IJSB_llEEESH_NS5_IJlSB_lEEENS4_8TiledMMAINS4_8MMA_AtomIJNS4_10MMA_TraitsINS4_19SM100_MMA_F8F6F4_SSEJSH_SH_fSE_SF_NS4_17integral_constantINS4_4UMMA5MajorELSQ_1EEENSO_ISQ_LSQ_0EEENSO_INSP_7ScaleInELST_0EEESU_EEEEEENS4_6LayoutISC_NS5_IJNSA_ILi0EEESY_SY_EEEEENS5_IJNS4_10UnderscoreES11_S11_EEEEENS4_13SM90_TMA_LOADENS4_14ComposedLayoutINS4_7SwizzleILi2ELi4ELi3EEENS4_18smem_ptr_flag_bitsILi8EEENSX_INS5_IJSE_NSA_ILi8EEEEEENS5_IJSB_SE_EEEEEEEvNS4_8identityES14_NS15_INS16_ILi3ELi4ELi3EEES19_NSX_INS5_IJS1A_SF_EEENS5_IJSF_SB_EEEEEEEvS1F_EENS_8epilogue10collective18CollectiveEpilogueINS1M_23Sm100TmaWarpSpecializedILi2ELi2ELi32ELb0ELb0EEEJSG_NS5_IJNSX_ISE_SB_EES1R_EEESH_SJ_SH_SJ_NS1M_6fusion15FusionCallbacksIS1Q_NS1T_17LinearCombinationISH_fSH_fLNS_15FloatRoundStyleE2EEESG_S1S_JEEENS4_5SM1004TMEM4LOAD26SM100_TMEM_LOAD_16dp32b32xES14_NS15_IS17_S19_NSX_INS5_IJS1A_SE_EEENS5_IJSE_SB_EEEEEEENS4_39AutoVectorizingCopyWithAssumedAlignmentILi128EEENS4_14SM90_TMA_STOREES26_S28_S28_EEEvvEEEEvNT_6ParamsE)
        /*0948*/ 	.short	0x0380
        /*094a*/ 	.short	0x0800


	//----- nvinfo : EIATTR_SW_WAR
	.align		4
.L_55:
        /*094c*/ 	.byte	0x04, 0x36
        /*094e*/ 	.short	(.L_57 - .L_56)
.L_56:
        /*0950*/ 	.word	0x00000008
.L_57:


//--------------------- .nv.callgraph             --------------------------
	.section	.nv.callgraph,"",@"SHT_CUDA_CALLGRAPH"
	.align	4
	.sectionentsize	8
	.align		4
        /*0000*/ 	.word	0x00000000
	.align		4
        /*0004*/ 	.word	0xffffffff
	.align		4
        /*0008*/ 	.word	index@(_ZN7cutlass13device_kernelINS_4gemm6kernel13GemmUniversalIN4cute5tupleIJiiiiEEENS1_10collective13CollectiveMmaINS1_35MainloopSm100TmaUmmaWarpSpecializedILi8ELi2ELi4ENS5_IJNS4_1CILi1EEESB_SB_EEEEENS5_IJNSA_ILi64EEENSA_ILi128EEESF_EEENS_12float_e5m2_tENS5_IJSB_llEEESH_NS5_IJlSB_lEEENS4_8TiledMMAINS4_8MMA_AtomIJNS4_10MMA_TraitsINS4_19SM100_MMA_F8F6F4_SSEJSH_SH_fSE_SF_NS4_17integral_constantINS4_4UMMA5MajorELSQ_1EEENSO_ISQ_LSQ_0EEENSO_INSP_7ScaleInELST_0EEESU_EEEEEENS4_6LayoutISC_NS5_IJNSA_ILi0EEESY_SY_EEEEENS5_IJNS4_10UnderscoreES11_S11_EEEEENS4_13SM90_TMA_LOADENS4_14ComposedLayoutINS4_7SwizzleILi2ELi4ELi3EEENS4_18smem_ptr_flag_bitsILi8EEENSX_INS5_IJSE_NSA_ILi8EEEEEENS5_IJSB_SE_EEEEEEEvNS4_8identityES14_NS15_INS16_ILi3ELi4ELi3EEES19_NSX_INS5_IJS1A_SF_EEENS5_IJSF_SB_EEEEEEEvS1F_EENS_8epilogue10collective18CollectiveEpilogueINS1M_23Sm100TmaWarpSpecializedILi2ELi2ELi32ELb0ELb0EEEJSG_NS5_IJNSX_ISE_SB_EES1R_EEESH_SJ_SH_SJ_NS1M_6fusion15FusionCallbacksIS1Q_NS1T_17LinearCombinationISH_fSH_fLNS_15FloatRoundStyleE2EEESG_S1S_JEEENS4_5SM1004TMEM4LOAD26SM100_TMEM_LOAD_16dp32b32xES14_NS15_IS17_S19_NSX_INS5_IJS1A_SE_EEENS5_IJSE_SB_EEEEEEENS4_39AutoVectorizingCopyWithAssumedAlignmentILi128EEENS4_14SM90_TMA_STOREES26_S28_S28_EEEvvEEEEvNT_6ParamsE)
	.align		4
        /*000c*/ 	.word	index@(__assertfail)
	.align		4
        /*0010*/ 	.word	0x00000000
	.align		4
        /*0014*/ 	.word	0xfffffffe
	.align		4
        /*0018*/ 	.word	0x00000000
	.align		4
        /*001c*/ 	.word	0xfffffffd
	.align		4
        /*0020*/ 	.word	0x00000000
	.align		4
        /*0024*/ 	.word	0xfffffffc


//--------------------- .nv.constant4             --------------------------
	.section	.nv.constant4,"a",@progbits
	.align	8
	.align		8
.nv.constant4:
        /*0000*/ 	.dword	__assertfail
	.align		8
        /*0008*/ 	.dword	__unnamed_1
	.align		8
        /*0010*/ 	.dword	__unnamed_2
	.align		8
        /*0018*/ 	.dword	_ZN40_INTERNAL_dbd457b7_4_k_cu_a2770978_312534cuda3std3__45__cpo5beginE
	.align		8
        /*0020*/ 	.dword	_ZN40_INTERNAL_dbd457b7_4_k_cu_a2770978_312534cuda3std3__45__cpo3endE
	.align		8
        /*0028*/ 	.dword	_ZN40_INTERNAL_dbd457b7_4_k_cu_a2770978_312534cuda3std3__45__cpo6cbeginE
	.align		8
        /*0030*/ 	.dword	_ZN40_INTERNAL_dbd457b7_4_k_cu_a2770978_312534cuda3std3__45__cpo4cendE
	.align		8
        /*0038*/ 	.dword	_ZN40_INTERNAL_dbd457b7_4_k_cu_a2770978_312534cuda3std3__442_GLOBAL__N__dbd457b7_4_k_cu_a2770978_312536ignoreE
	.align		8
        /*0040*/ 	.dword	_ZN40_INTERNAL_dbd457b7_4_k_cu_a2770978_312534cuda3std3__419piecewise_constructE
	.align		8
        /*0048*/ 	.dword	_ZN40_INTERNAL_dbd457b7_4_k_cu_a2770978_312534cuda3std3__48in_placeE
	.align		8
        /*0050*/ 	.dword	_ZN40_INTERNAL_dbd457b7_4_k_cu_a2770978_312534cuda3std6ranges3__45__cpo4swapE
	.align		8
        /*0058*/ 	.dword	_ZN40_INTERNAL_dbd457b7_4_k_cu_a2770978_312534cuda3std6ranges3__45__cpo9iter_moveE
	.align		8
        /*0060*/ 	.dword	_ZN40_INTERNAL_dbd457b7_4_k_cu_a2770978_312534cute7productE
	.align		8
        /*0068*/ 	.dword	_ZN40_INTERNAL_dbd457b7_4_k_cu_a2770978_312534cute1_E
	.align		8
        /*0070*/ 	.dword	$str$25
	.align		8
        /*0078*/ 	.dword	$str$26
	.align		8
        /*0080*/ 	.dword	$str$27
	.align		8
        /*0088*/ 	.dword	$str$28


//--------------------- .text._ZN7cutlass13device_kernelINS_4gemm6kernel13GemmUniversalIN4cute5tupleIJiiiiEEENS1_10collective13CollectiveMmaINS1_35MainloopSm100TmaUmmaWarpSpecializedILi8ELi2ELi4ENS5_IJNS4_1CILi1EEESB_SB_EEEEENS5_IJNSA_ILi64EEENSA_ILi128EEESF_EEENS_12float_e5m2_tENS5_IJSB_llEEESH_NS5_IJlSB_lEEENS4_8TiledMMAINS4_8MMA_AtomIJNS4_10MMA_TraitsINS4_19SM100_MMA_F8F6F4_SSEJSH_SH_fSE_SF_NS4_17integral_constantINS4_4UMMA5MajorELSQ_1EEENSO_ISQ_LSQ_0EEENSO_INSP_7ScaleInELST_0EEESU_EEEEEENS4_6LayoutISC_NS5_IJNSA_ILi0EEESY_SY_EEEEENS5_IJNS4_10UnderscoreES11_S11_EEEEENS4_13SM90_TMA_LOADENS4_14ComposedLayoutINS4_7SwizzleILi2ELi4ELi3EEENS4_18smem_ptr_flag_bitsILi8EEENSX_INS5_IJSE_NSA_ILi8EEEEEENS5_IJSB_SE_EEEEEEEvNS4_8identityES14_NS15_INS16_ILi3ELi4ELi3EEES19_NSX_INS5_IJS1A_SF_EEENS5_IJSF_SB_EEEEEEEvS1F_EENS_8epilogue10collective18CollectiveEpilogueINS1M_23Sm100TmaWarpSpecializedILi2ELi2ELi32ELb0ELb0EEEJSG_NS5_IJNSX_ISE_SB_EES1R_EEESH_SJ_SH_SJ_NS1M_6fusion15FusionCallbacksIS1Q_NS1T_17LinearCombinationISH_fSH_fLNS_15FloatRoundStyleE2EEESG_S1S_JEEENS4_5SM1004TMEM4LOAD26SM100_TMEM_LOAD_16dp32b32xES14_NS15_IS17_S19_NSX_INS5_IJS1A_SE_EEENS5_IJSE_SB_EEEEEEENS4_39AutoVectorizingCopyWithAssumedAlignmentILi128EEENS4_14SM90_TMA_STOREES26_S28_S28_EEEvvEEEEvNT_6ParamsE --------------------------
	.section	.text._ZN7cutlass13device_kernelINS_4gemm6kernel13GemmUniversalIN4cute5tupleIJiiiiEEENS1_10collective13CollectiveMmaINS1_35MainloopSm100TmaUmmaWarpSpecializedILi8ELi2ELi4ENS5_IJNS4_1CILi1EEESB_SB_EEEEENS5_IJNSA_ILi64EEENSA_ILi128EEESF_EEENS_12float_e5m2_tENS5_IJSB_llEEESH_NS5_IJlSB_lEEENS4_8TiledMMAINS4_8MMA_AtomIJNS4_10MMA_TraitsINS4_19SM100_MMA_F8F6F4_SSEJSH_SH_fSE_SF_NS4_17integral_constantINS4_4UMMA5MajorELSQ_1EEENSO_ISQ_LSQ_0EEENSO_INSP_7ScaleInELST_0EEESU_EEEEEENS4_6LayoutISC_NS5_IJNSA_ILi0EEESY_SY_EEEEENS5_IJNS4_10UnderscoreES11_S11_EEEEENS4_13SM90_TMA_LOADENS4_14ComposedLayoutINS4_7SwizzleILi2ELi4ELi3EEENS4_18smem_ptr_flag_bitsILi8EEENSX_INS5_IJSE_NSA_ILi8EEEEEENS5_IJSB_SE_EEEEEEEvNS4_8identityES14_NS15_INS16_ILi3ELi4ELi3EEES19_NSX_INS5_IJS1A_SF_EEENS5_IJSF_SB_EEEEEEEvS1F_EENS_8epilogue10collective18CollectiveEpilogueINS1M_23Sm100TmaWarpSpecializedILi2ELi2ELi32ELb0ELb0EEEJSG_NS5_IJNSX_ISE_SB_EES1R_EEESH_SJ_SH_SJ_NS1M_6fusion15FusionCallbacksIS1Q_NS1T_17LinearCombinationISH_fSH_fLNS_15FloatRoundStyleE2EEESG_S1S_JEEENS4_5SM1004TMEM4LOAD26SM100_TMEM_LOAD_16dp32b32xES14_NS15_IS17_S19_NSX_INS5_IJS1A_SE_EEENS5_IJSE_SB_EEEEEEENS4_39AutoVectorizingCopyWithAssumedAlignmentILi128EEENS4_14SM90_TMA_STOREES26_S28_S28_EEEvvEEEEvNT_6ParamsE,"ax",@progbits
	.align	128
.text._ZN7cutlass13device_kernelINS_4gemm6kernel13GemmUniversalIN4cute5tupleIJiiiiEEENS1_10collective13CollectiveMmaINS1_35MainloopSm100TmaUmmaWarpSpecializedILi8ELi2ELi4ENS5_IJNS4_1CILi1EEESB_SB_EEEEENS5_IJNSA_ILi64EEENSA_ILi128EEESF_EEENS_12float_e5m2_tENS5_IJSB_llEEESH_NS5_IJlSB_lEEENS4_8TiledMMAINS4_8MMA_AtomIJNS4_10MMA_TraitsINS4_19SM100_MMA_F8F6F4_SSEJSH_SH_fSE_SF_NS4_17integral_constantINS4_4UMMA5MajorELSQ_1EEENSO_ISQ_LSQ_0EEENSO_INSP_7ScaleInELST_0EEESU_EEEEEENS4_6LayoutISC_NS5_IJNSA_ILi0EEESY_SY_EEEEENS5_IJNS4_10UnderscoreES11_S11_EEEEENS4_13SM90_TMA_LOADENS4_14ComposedLayoutINS4_7SwizzleILi2ELi4ELi3EEENS4_18smem_ptr_flag_bitsILi8EEENSX_INS5_IJSE_NSA_ILi8EEEEEENS5_IJSB_SE_EEEEEEEvNS4_8identityES14_NS15_INS16_ILi3ELi4ELi3EEES19_NSX_INS5_IJS1A_SF_EEENS5_IJSF_SB_EEEEEEEvS1F_EENS_8epilogue10collective18CollectiveEpilogueINS1M_23Sm100TmaWarpSpecializedILi2ELi2ELi32ELb0ELb0EEEJSG_NS5_IJNSX_ISE_SB_EES1R_EEESH_SJ_SH_SJ_NS1M_6fusion15FusionCallbacksIS1Q_NS1T_17LinearCombinationISH_fSH_fLNS_15FloatRoundStyleE2EEESG_S1S_JEEENS4_5SM1004TMEM4LOAD26SM100_TMEM_LOAD_16dp32b32xES14_NS15_IS17_S19_NSX_INS5_IJS1A_SE_EEENS5_IJSE_SB_EEEEEEENS4_39AutoVectorizingCopyWithAssumedAlignmentILi128EEENS4_14SM90_TMA_STOREES26_S28_S28_EEEvvEEEEvNT_6ParamsE:
        .type           _ZN7cutlass13device_kernelINS_4gemm6kernel13GemmUniversalIN4cute5tupleIJiiiiEEENS1_10collective13CollectiveMmaINS1_35MainloopSm100TmaUmmaWarpSpecializedILi8ELi2ELi4ENS5_IJNS4_1CILi1EEESB_SB_EEEEENS5_IJNSA_ILi64EEENSA_ILi128EEESF_EEENS_12float_e5m2_tENS5_IJSB_llEEESH_NS5_IJlSB_lEEENS4_8TiledMMAINS4_8MMA_AtomIJNS4_10MMA_TraitsINS4_19SM100_MMA_F8F6F4_SSEJSH_SH_fSE_SF_NS4_17integral_constantINS4_4UMMA5MajorELSQ_1EEENSO_ISQ_LSQ_0EEENSO_INSP_7ScaleInELST_0EEESU_EEEEEENS4_6LayoutISC_NS5_IJNSA_ILi0EEESY_SY_EEEEENS5_IJNS4_10UnderscoreES11_S11_EEEEENS4_13SM90_TMA_LOADENS4_14ComposedLayoutINS4_7SwizzleILi2ELi4ELi3EEENS4_18smem_ptr_flag_bitsILi8EEENSX_INS5_IJSE_NSA_ILi8EEEEEENS5_IJSB_SE_EEEEEEEvNS4_8identityES14_NS15_INS16_ILi3ELi4ELi3EEES19_NSX_INS5_IJS1A_SF_EEENS5_IJSF_SB_EEEEEEEvS1F_EENS_8epilogue10collective18CollectiveEpilogueINS1M_23Sm100TmaWarpSpecializedILi2ELi2ELi32ELb0ELb0EEEJSG_NS5_IJNSX_ISE_SB_EES1R_EEESH_SJ_SH_SJ_NS1M_6fusion15FusionCallbacksIS1Q_NS1T_17LinearCombinationISH_fSH_fLNS_15FloatRoundStyleE2EEESG_S1S_JEEENS4_5SM1004TMEM4LOAD26SM100_TMEM_LOAD_16dp32b32xES14_NS15_IS17_S19_NSX_INS5_IJS1A_SE_EEENS5_IJSE_SB_EEEEEEENS4_39AutoVectorizingCopyWithAssumedAlignmentILi128EEENS4_14SM90_TMA_STOREES26_S28_S28_EEEvvEEEEvNT_6ParamsE,@function
        .size           _ZN7cutlass13device_kernelINS_4gemm6kernel13GemmUniversalIN4cute5tupleIJiiiiEEENS1_10collective13CollectiveMmaINS1_35MainloopSm100TmaUmmaWarpSpecializedILi8ELi2ELi4ENS5_IJNS4_1CILi1EEESB_SB_EEEEENS5_IJNSA_ILi64EEENSA_ILi128EEESF_EEENS_12float_e5m2_tENS5_IJSB_llEEESH_NS5_IJlSB_lEEENS4_8TiledMMAINS4_8MMA_AtomIJNS4_10MMA_TraitsINS4_19SM100_MMA_F8F6F4_SSEJSH_SH_fSE_SF_NS4_17integral_constantINS4_4UMMA5MajorELSQ_1EEENSO_ISQ_LSQ_0EEENSO_INSP_7ScaleInELST_0EEESU_EEEEEENS4_6LayoutISC_NS5_IJNSA_ILi0EEESY_SY_EEEEENS5_IJNS4_10UnderscoreES11_S11_EEEEENS4_13SM90_TMA_LOADENS4_14ComposedLayoutINS4_7SwizzleILi2ELi4ELi3EEENS4_18smem_ptr_flag_bitsILi8EEENSX_INS5_IJSE_NSA_ILi8EEEEEENS5_IJSB_SE_EEEEEEEvNS4_8identityES14_NS15_INS16_ILi3ELi4ELi3EEES19_NSX_INS5_IJS1A_SF_EEENS5_IJSF_SB_EEEEEEEvS1F_EENS_8epilogue10collective18CollectiveEpilogueINS1M_23Sm100TmaWarpSpecializedILi2ELi2ELi32ELb0ELb0EEEJSG_NS5_IJNSX_ISE_SB_EES1R_EEESH_SJ_SH_SJ_NS1M_6fusion15FusionCallbacksIS1Q_NS1T_17LinearCombinationISH_fSH_fLNS_15FloatRoundStyleE2EEESG_S1S_JEEENS4_5SM1004TMEM4LOAD26SM100_TMEM_LOAD_16dp32b32xES14_NS15_IS17_S19_NSX_INS5_IJS1A_SE_EEENS5_IJSE_SB_EEEEEEENS4_39AutoVectorizingCopyWithAssumedAlignmentILi128EEENS4_14SM90_TMA_STOREES26_S28_S28_EEEvvEEEEvNT_6ParamsE,(.L_x_154 - _ZN7cutlass13device_kernelINS_4gemm6kernel13GemmUniversalIN4cute5tupleIJiiiiEEENS1_10collective13CollectiveMmaINS1_35MainloopSm100TmaUmmaWarpSpecializedILi8ELi2ELi4ENS5_IJNS4_1CILi1EEESB_SB_EEEEENS5_IJNSA_ILi64EEENSA_ILi128EEESF_EEENS_12float_e5m2_tENS5_IJSB_llEEESH_NS5_IJlSB_lEEENS4_8TiledMMAINS4_8MMA_AtomIJNS4_10MMA_TraitsINS4_19SM100_MMA_F8F6F4_SSEJSH_SH_fSE_SF_NS4_17integral_constantINS4_4UMMA5MajorELSQ_1EEENSO_ISQ_LSQ_0EEENSO_INSP_7ScaleInELST_0EEESU_EEEEEENS4_6LayoutISC_NS5_IJNSA_ILi0EEESY_SY_EEEEENS5_IJNS4_10UnderscoreES11_S11_EEEEENS4_13SM90_TMA_LOADENS4_14ComposedLayoutINS4_7SwizzleILi2ELi4ELi3EEENS4_18smem_ptr_flag_bitsILi8EEENSX_INS5_IJSE_NSA_ILi8EEEEEENS5_IJSB_SE_EEEEEEEvNS4_8identityES14_NS15_INS16_ILi3ELi4ELi3EEES19_NSX_INS5_IJS1A_SF_EEENS5_IJSF_SB_EEEEEEEvS1F_EENS_8epilogue10collective18CollectiveEpilogueINS1M_23Sm100TmaWarpSpecializedILi2ELi2ELi32ELb0ELb0EEEJSG_NS5_IJNSX_ISE_SB_EES1R_EEESH_SJ_SH_SJ_NS1M_6fusion15FusionCallbacksIS1Q_NS1T_17LinearCombinationISH_fSH_fLNS_15FloatRoundStyleE2EEESG_S1S_JEEENS4_5SM1004TMEM4LOAD26SM100_TMEM_LOAD_16dp32b32xES14_NS15_IS17_S19_NSX_INS5_IJS1A_SE_EEENS5_IJSE_SB_EEEEEEENS4_39AutoVectorizingCopyWithAssumedAlignmentILi128EEENS4_14SM90_TMA_STOREES26_S28_S28_EEEvvEEEEvNT_6ParamsE)
        .other          _ZN7cutlass13device_kernelINS_4gemm6kernel13GemmUniversalIN4cute5tupleIJiiiiEEENS1_10collective13CollectiveMmaINS1_35MainloopSm100TmaUmmaWarpSpecializedILi8ELi2ELi4ENS5_IJNS4_1CILi1EEESB_SB_EEEEENS5_IJNSA_ILi64EEENSA_ILi128EEESF_EEENS_12float_e5m2_tENS5_IJSB_llEEESH_NS5_IJlSB_lEEENS4_8TiledMMAINS4_8MMA_AtomIJNS4_10MMA_TraitsINS4_19SM100_MMA_F8F6F4_SSEJSH_SH_fSE_SF_NS4_17integral_constantINS4_4UMMA5MajorELSQ_1EEENSO_ISQ_LSQ_0EEENSO_INSP_7ScaleInELST_0EEESU_EEEEEENS4_6LayoutISC_NS5_IJNSA_ILi0EEESY_SY_EEEEENS5_IJNS4_10UnderscoreES11_S11_EEEEENS4_13SM90_TMA_LOADENS4_14ComposedLayoutINS4_7SwizzleILi2ELi4ELi3EEENS4_18smem_ptr_flag_bitsILi8EEENSX_INS5_IJSE_NSA_ILi8EEEEEENS5_IJSB_SE_EEEEEEEvNS4_8identityES14_NS15_INS16_ILi3ELi4ELi3EEES19_NSX_INS5_IJS1A_SF_EEENS5_IJSF_SB_EEEEEEEvS1F_EENS_8epilogue10collective18CollectiveEpilogueINS1M_23Sm100TmaWarpSpecializedILi2ELi2ELi32ELb0ELb0EEEJSG_NS5_IJNSX_ISE_SB_EES1R_EEESH_SJ_SH_SJ_NS1M_6fusion15FusionCallbacksIS1Q_NS1T_17LinearCombinationISH_fSH_fLNS_15FloatRoundStyleE2EEESG_S1S_JEEENS4_5SM1004TMEM4LOAD26SM100_TMEM_LOAD_16dp32b32xES14_NS15_IS17_S19_NSX_INS5_IJS1A_SE_EEENS5_IJSE_SB_EEEEEEENS4_39AutoVectorizingCopyWithAssumedAlignmentILi128EEENS4_14SM90_TMA_STOREES26_S28_S28_EEEvvEEEEvNT_6ParamsE,@"STO_CUDA_ENTRY STV_DEFAULT"
_ZN7cutlass13device_kernelINS_4gemm6kernel13GemmUniversalIN4cute5tupleIJiiiiEEENS1_10collective13CollectiveMmaINS1_35MainloopSm100TmaUmmaWarpSpecializedILi8ELi2ELi4ENS5_IJNS4_1CILi1EEESB_SB_EEEEENS5_IJNSA_ILi64EEENSA_ILi128EEESF_EEENS_12float_e5m2_tENS5_IJSB_llEEESH_NS5_IJlSB_lEEENS4_8TiledMMAINS4_8MMA_AtomIJNS4_10MMA_TraitsINS4_19SM100_MMA_F8F6F4_SSEJSH_SH_fSE_SF_NS4_17integral_constantINS4_4UMMA5MajorELSQ_1EEENSO_ISQ_LSQ_0EEENSO_INSP_7ScaleInELST_0EEESU_EEEEEENS4_6LayoutISC_NS5_IJNSA_ILi0EEESY_SY_EEEEENS5_IJNS4_10UnderscoreES11_S11_EEEEENS4_13SM90_TMA_LOADENS4_14ComposedLayoutINS4_7SwizzleILi2ELi4ELi3EEENS4_18smem_ptr_flag_bitsILi8EEENSX_INS5_IJSE_NSA_ILi8EEEEEENS5_IJSB_SE_EEEEEEEvNS4_8identityES14_NS15_INS16_ILi3ELi4ELi3EEES19_NSX_INS5_IJS1A_SF_EEENS5_IJSF_SB_EEEEEEEvS1F_EENS_8epilogue10collective18CollectiveEpilogueINS1M_23Sm100TmaWarpSpecializedILi2ELi2ELi32ELb0ELb0EEEJSG_NS5_IJNSX_ISE_SB_EES1R_EEESH_SJ_SH_SJ_NS1M_6fusion15FusionCallbacksIS1Q_NS1T_17LinearCombinationISH_fSH_fLNS_15FloatRoundStyleE2EEESG_S1S_JEEENS4_5SM1004TMEM4LOAD26SM100_TMEM_LOAD_16dp32b32xES14_NS15_IS17_S19_NSX_INS5_IJS1A_SE_EEENS5_IJSE_SB_EEEEEEENS4_39AutoVectorizingCopyWithAssumedAlignmentILi128EEENS4_14SM90_TMA_STOREES26_S28_S28_EEEvvEEEEvNT_6ParamsE:
[----:B------:R-:W1:Y:S01]  /*0000*/  LDC R1, c[0x0][0x37c] ;  /* 0x0000df00ff017b82 */ /* 0x000e620000000800 */
[----:B------:R-:W2:Y:S01]  /*0010*/  S2R R108, SR_TID.X ;  /* 0x00000000006c7919 */ /* 0x000ea20000002100 */
[----:B------:R-:W3:Y:S01]  /*0020*/  LDCU.64 UR4, c[0x0][0x890] ;  /* 0x00011200ff0477ac */ /* 0x000ee20008000a00 */
[----:B------:R-:W-:Y:S02]  /*0030*/  PRMT R95, RZ, 0x7610, R95 ;  /* 0x00007610ff5f7816 */ /* 0x000fe4000000005f */
[----:B------:R-:W-:Y:S01]  /*0040*/  ELECT P5, URZ, PT ;  /* 0x0000000000ff782f */ /* 0x000fe200038a0000 */
[----:B------:R-:W4:Y:S01]  /*0050*/  LDCU.64 UR46, c[0x0][0x358] ;  /* 0x00006b00ff2e77ac */ /* 0x000f220008000a00 */
[----:B---3--:R-:W-:-:S04]  /*0060*/  UISETP.NE.U32.AND UP0, UPT, UR4, URZ, UPT ;  /* 0x000000ff0400728c */ /* 0x008fc8000bf05070 */
[----:B------:R-:W-:Y:S01]  /*0070*/  UISETP.NE.AND.EX UP0, UPT, UR5, URZ, UPT, UP0 ;  /* 0x000000ff0500728c */ /* 0x000fe2000bf05300 */
[----:B--2---:R-:W-:-:S05]  /*0080*/  SHF.R.U32.HI R101, RZ, 0x5, R108 ;  /* 0x00000005ff657819 */ /* 0x004fca000001166c */
[----:B------:R-:W2:Y:S02]  /*0090*/  SHFL.IDX PT, R0, R101, RZ, 0x1f ;  /* 0x00001fff65007589 */ /* 0x000ea400000e0000 */
[----:B--2---:R-:W-:Y:S01]  /*00a0*/  R2UR UR8, R0 ;  /* 0x00000000000872ca */ /* 0x004fe200000e0000 */
[----:B-1--4-:R-:W-:-:S14]  /*00b0*/  BRA.U UP0, `(.L_x_0) ;  /* 0x00000001002c7547 */ /* 0x012fdc000b800000 */
[----:B------:R-:W1:Y:S02]  /*00c0*/  LDCU.64 UR6, c[0x0][0x888] ;  /* 0x00011100ff0677ac */ /* 0x000e640008000a00 */
[----:B-1----:R-:W-:-:S04]  /*00d0*/  UISETP.NE.U32.AND UP0, UPT, UR6, URZ, UPT ;  /* 0x000000ff0600728c */ /* 0x002fc8000bf05070 */
[----:B------:R-:W-:-:S09]  /*00e0*/  UISETP.NE.AND.EX UP0, UPT, UR7, URZ, UPT, UP0 ;  /* 0x000000ff0700728c */ /* 0x000fd2000bf05300 */
[----:B------:R-:W-:Y:S05]  /*00f0*/  BRA.U !UP0, `(.L_x_1) ;  /* 0x0000000108107547 */ /* 0x000fea000b800000 */
[----:B------:R-:W1:Y:S02]  /*0100*/  LDC.64 R2, c[0x0][0x888] ;  /* 0x00022200ff027b82 */ /* 0x000e640000000a00 */
[----:B-1----:R1:W5:Y:S01]  /*0110*/  LDG.E R49, desc[UR46][R2.64] ;  /* 0x0000002e02317981 */ /* 0x002362000c1e1900 */
[----:B------:R-:W-:Y:S01]  /*0120*/  HFMA2 R95, -RZ, RZ, 0, 5.9604644775390625e-08 ;  /* 0x00000001ff5f7431 */ /* 0x000fe200000001ff */
[----:B------:R-:W-:Y:S05]  /*0130*/  BRA `(.L_x_0) ;  /* 0x00000000000c7947 */ /* 0x000fea0003800000 */
.L_x_1:
[----:B------:R-:W1:Y:S01]  /*0140*/  LDCU UR6, c[0x0][0x880] ;  /* 0x00011000ff0677ac */ /* 0x000e620008000800 */
[----:B------:R-:W-:Y:S01]  /*0150*/  HFMA2 R95, -RZ, RZ, 0, 5.9604644775390625e-08 ;  /* 0x00000001ff5f7431 */ /* 0x000fe200000001ff */
[----:B-1----:R-:W-:-:S07]  /*0160*/  MOV R49, UR6 ;  /* 0x0000000600317c02 */ /* 0x002fce0008000f00 */
.L_x_0:
[----:B------:R-:W2:Y:S02]  /*0170*/  LDCU.64 UR6, c[0x0][0x8b0] ;  /* 0x00011600ff0677ac */ /* 0x000ea40008000a00 */
[----:B--2---:R-:W-:-:S04]  /*0180*/  UISETP.NE.U32.AND UP0, UPT, UR6, URZ, UPT ;  /* 0x000000ff0600728c */ /* 0x004fc8000bf05070 */
[----:B------:R-:W-:-:S09]  /*0190*/  UISETP.NE.AND.EX UP0, UPT, UR7, URZ, UPT, UP0 ;  /* 0x000000ff0700728c */ /* 0x000fd2000bf05300 */
[----:B------:R-:W-:Y:S05]  /*01a0*/  BRA.U UP0, `(.L_x_2) ;  /* 0x0000000100247547 */ /* 0x000fea000b800000 */
[----:B------:R-:W2:Y:S02]  /*01b0*/  LDCU.64 UR6, c[0x0][0x8a8] ;  /* 0x00011500ff0677ac */ /* 0x000ea40008000a00 */
[----:B--2---:R-:W-:-:S04]  /*01c0*/  UISETP.NE.U32.AND UP0, UPT, UR6, URZ, UPT ;  /* 0x000000ff0600728c */ /* 0x004fc8000bf05070 */
[----:B------:R-:W-:-:S09]  /*01d0*/  UISETP.NE.AND.EX UP0, UPT, UR7, URZ, UPT, UP0 ;  /* 0x000000ff0700728c */ /* 0x000fd2000bf05300 */
[----:B------:R-:W-:Y:S05]  /*01e0*/  BRA.U !UP0, `(.L_x_3) ;  /* 0x00000001080c7547 */ /* 0x000fea000b800000 */
[----:B-1----:R-:W1:Y:S02]  /*01f0*/  LDC.64 R2, c[0x0][0x8a8] ;  /* 0x00022a00ff027b82 */ /* 0x002e640000000a00 */
[----:B-1----:R2:W5:Y:S01]  /*0200*/  LDG.E R47, desc[UR46][R2.64] ;  /* 0x0000002e022f7981 */ /* 0x002562000c1e1900 */
[----:B------:R-:W-:Y:S05]  /*0210*/  BRA `(.L_x_2) ;  /* 0x0000000000087947 */ /* 0x000fea0003800000 */
.L_x_3:
[----:B------:R-:W2:Y:S02]  /*0220*/  LDCU UR6, c[0x0][0x8a0] ;  /* 0x00011400ff0677ac */ /* 0x000ea40008000800 */
[----:B--2---:R-:W-:Y:S02]  /*0230*/  MOV R47, UR6 ;  /* 0x00000006002f7c02 */ /* 0x004fe40008000f00 */
.L_x_2:
[----:B------:R-:W-:Y:S01]  /*0240*/  IMAD.U32 R0, RZ, RZ, UR8 ;  /* 0x00000008ff007e24 */ /* 0x000fe2000f8e00ff */
[----:B------:R-:W-:Y:S04]  /*0250*/  BSSY.RECONVERGENT B0, `(.L_x_4) ;  /* 0x000000c000007945 */ /* 0x000fe80003800200 */
[C---:B------:R-:W-:Y:S02]  /*0260*/  ISETP.NE.OR P1, PT, R0.reuse, 0x1, !P5 ;  /* 0x000000010000780c */ /* 0x040fe40006f25670 */
[----:B------:R-:W-:-:S11]  /*0270*/  ISETP.NE.OR P0, PT, R0, 0x3, !P5 ;  /* 0x000000030000780c */ /* 0x000fd60006f05670 */
[----:B------:R-:W-:Y:S05]  /*0280*/  @P1 BRA `(.L_x_5) ;  /* 0x0000000000201947 */ /* 0x000fea0003800000 */
[----:B------:R-:W3:Y:S02]  /*0290*/  LDCU.64 UR6, c[0x0][0x348] ;  /* 0x00006900ff0677ac */ /* 0x000ee40008000a00 */
[----:B---3--:R-:W-:Y:S02]  /*02a0*/  UIADD3 UR10, UP1, UPT, UR6, 0x80, URZ ;  /* 0x00000080060a7890 */ /* 0x008fe4000ff3e0ff */
[----:B------:R-:W-:Y:S02]  /*02b0*/  UIADD3 UR6, UP0, UPT, UR6, 0x180, URZ ;  /* 0x0000018006067890 */ /* 0x000fe4000ff1e0ff */
[----:B------:R-:W-:Y:S02]  /*02c0*/  UIADD3.X UR11, UPT, UPT, URZ, UR7, URZ, UP1, !UPT ;  /* 0x00000007ff0b7290 */ /* 0x000fe40008ffe4ff */
[----:B------:R-:W-:-:S07]  /*02d0*/  UIADD3.X UR7, UPT, UPT, URZ, UR7, URZ, UP0, !UPT ;  /* 0x00000007ff077290 */ /* 0x000fce00087fe4ff */
[----:B------:R3:W-:Y:S02]  /*02e0*/  UTMACCTL.PF [UR10] ;  /* 0x000000000a0079b9 */ /* 0x0007e40008040000 */
[----:B------:R3:W-:Y:S02]  /*02f0*/  UTMACCTL.PF [UR6] ;  /* 0x00000000060079b9 */ /* 0x0007e40008040000 */
[----:B---3--:R-:W-:Y:S01]  /*0300*/  NOP ;  /* 0x0000000000007918 */ /* 0x008fe20000000000 */
.L_x_5:
[----:B------:R-:W-:Y:S05]  /*0310*/  BSYNC.RECONVERGENT B0 ;  /* 0x0000000000007941 */ /* 0x000fea0003800200 */
.L_x_4:
[----:B------:R-:W-:Y:S04]  /*0320*/  BSSY.RECONVERGENT B0, `(.L_x_6) ;  /* 0x000000a000007945 */ /* 0x000fe80003800200 */
        /* <DEDUP_REMOVED lines=9> */
.L_x_7:
[----:B------:R-:W-:Y:S05]  /*03c0*/  BSYNC.RECONVERGENT B0 ;  /* 0x0000000000007941 */ /* 0x000fea0003800200 */
.L_x_6:
[----:B------:R-:W3:Y:S01]  /*03d0*/  LDCU.64 UR6, c[0x0][0x888] ;  /* 0x00011100ff0677ac */ /* 0x000ee20008000a00 */
[----:B------:R-:W-:Y:S02]  /*03e0*/  UISETP.EQ.U32.AND UP1, UPT, UR4, URZ, UPT ;  /* 0x000000ff0400728c */ /* 0x000fe4000bf22070 */
[----:B------:R-:W-:Y:S02]  /*03f0*/  UPLOP3.LUT UP2, UPT, UPT, UPT, UPT, 0x80, 0x8 ;  /* 0x000000000008789c */ /* 0x000fe40003f4f070 */
[----:B---3--:R-:W-:-:S04]  /*0400*/  UISETP.NE.U32.AND UP0, UPT, UR6, URZ, UPT ;  /* 0x000000ff0600728c */ /* 0x008fc8000bf05070 */
[----:B------:R-:W-:-:S04]  /*0410*/  UISETP.NE.AND.EX UP0, UPT, UR7, URZ, UPT, UP0 ;  /* 0x000000ff0700728c */ /* 0x000fc8000bf05300 */
[----:B------:R-:W-:-:S04]  /*0420*/  UISETP.EQ.OR.EX UP3, UPT, UR5, URZ, !UP0, UP1 ;  /* 0x000000ff0500728c */ /* 0x000fc8000c762710 */
[----:B------:R-:W-:-:S05]  /*0430*/  UP2UR UR50, UPR, URZ, 0x8 ;  /* 0x00000008ff327883 */ /* 0x000fca0008000000 */
[----:B------:R-:W-:Y:S07]  /*0440*/  BRA.U !UP3, `(.L_x_8) ;  /* 0x000000010b207547 */ /* 0x000fee000b800000 */
[----:B------:R-:W-:Y:S01]  /*0450*/  UISETP.NE.U32.AND UP2, UPT, UR4, URZ, UPT ;  /* 0x000000ff0400728c */ /* 0x000fe2000bf45070 */
[----:B-----5:R-:W-:Y:S01]  /*0460*/  FSETP.NEU.AND P0, PT, R49, RZ, PT ;  /* 0x000000ff3100720b */ /* 0x020fe20003f0d000 */
[----:B------:R-:W-:Y:S02]  /*0470*/  USEL UR4, URZ, 0xffffffff, UP0 ;  /* 0xffffffffff047887 */ /* 0x000fe40008000000 */
[----:B------:R-:W-:-:S10]  /*0480*/  UISETP.NE.AND.EX UP2, UPT, UR5, URZ, UPT, UP2 ;  /* 0x000000ff0500728c */ /* 0x000fd4000bf45320 */
[----:B------:R-:W-:Y:S01]  /*0490*/  VOTEU.ANY UP1, P0 ;  /* 0x0000000000ff7886 */ /* 0x000fe20000020100 */
[----:B------:R-:W-:-:S04]  /*04a0*/  @!UP2 USEL UR4, URZ, 0xffffffff, UP1 ;  /* 0xffffffffff04a887 */ /* 0x000fc80008800000 */
[----:B------:R-:W-:-:S04]  /*04b0*/  ULOP3.LUT UR4, UR4, 0x1, URZ, 0xc0, !UPT ;  /* 0x0000000104047892 */ /* 0x000fc8000f8ec0ff */
[----:B------:R-:W-:-:S11]  /*04c0*/  UISETP.NE.U32.AND UP2, UPT, UR4, 0x1, UPT ;  /* 0x000000010400788c */ /* 0x000fd6000bf45070 */
.L_x_8:
[----:B-12---:R-:W1:Y:S01]  /*04d0*/  SHFL.IDX PT, R2, R101, RZ, 0x1f ;  /* 0x00001fff65027589 */ /* 0x006e6200000e0000 */
[----:B------:R-:W-:-:S04]  /*04e0*/  UISETP.NE.AND UP1, UPT, UR8, 0x2, UPT ;  /* 0x000000020800788c */ /* 0x000fc8000bf25270 */
[----:B------:R-:W-:Y:S01]  /*04f0*/  USEL UR6, URZ, 0x1, UP1 ;  /* 0x00000001ff067887 */ /* 0x000fe20008800000 */
[----:B-1----:R-:W-:-:S13]  /*0500*/  ISETP.NE.AND P0, PT, R2, RZ, PT ;  /* 0x000000ff0200720c */ /* 0x002fda0003f05270 */
[----:B------:R-:W-:Y:S05]  /*0510*/  @P0 BRA `(.L_x_9) ;  /* 0x0000000000680947 */ /* 0x000fea0003800000 */
[----:B------:R-:W1:Y:S01]  /*0520*/  S2UR UR5, SR_CgaCtaId ;  /* 0x00000000000579c3 */ /* 0x000e620000008800 */
[----:B------:R-:W-:Y:S01]  /*0530*/  UMOV UR7, 0x400 ;  /* 0x0000040000077882 */ /* 0x000fe20000000000 */
[----:B------:R-:W-:Y:S01]  /*0540*/  UMOV UR4, 0x1 ;  /* 0x0000000100047882 */ /* 0x000fe20000000000 */
[----:B------:R-:W-:Y:S01]  /*0550*/  ELECT P0, URZ, PT ;  /* 0x0000000000ff782f */ /* 0x000fe20003800000 */
[----:B------:R-:W-:-:S04]  /*0560*/  UIADD3 UR10, UPT, UPT, -UR4, 0x100000, URZ ;  /* 0x00100000040a7890 */ /* 0x000fc8000fffe1ff */
[----:B------:R-:W-:Y:S02]  /*0570*/  USHF.L.U32 UR11, UR10, 0xb, URZ ;  /* 0x0000000b0a0b7899 */ /* 0x000fe400080006ff */
[----:B------:R-:W-:Y:S02]  /*0580*/  USHF.L.U32 UR10, UR10, 0x1, URZ ;  /* 0x000000010a0a7899 */ /* 0x000fe400080006ff */
[----:B-1----:R-:W-:Y:S01]  /*0590*/  ULEA UR5, UR5, UR7, 0x18 ;  /* 0x0000000705057291 */ /* 0x002fe2000f8ec0ff */
[----:B------:R-:W1:Y:S11]  /*05a0*/  FENCE.VIEW.ASYNC.S ;  /* 0x00000000000073c6 */ /* 0x000e760000000000 */
[----:B-1----:R1:W2:Y:S01]  /*05b0*/  SYNCS.EXCH.64 URZ, [UR5], UR10 ;  /* 0x0000000a05ff75b2 */ /* 0x0022a20008000100 */
[----:B------:R1:W3:Y:S01]  /*05c0*/  SYNCS.EXCH.64 URZ, [UR5+0x40], UR10 ;  /* 0x0000400a05ff75b2 */ /* 0x0002e20008000100 */
[----:B------:R1:W4:Y:S01]  /*05d0*/  SYNCS.EXCH.64 URZ, [UR5+0x8], UR10 ;  /* 0x0000080a05ff75b2 */ /* 0x0003220008000100 */
[----:B------:R1:W1:Y:S01]  /*05e0*/  SYNCS.EXCH.64 URZ, [UR5+0x48], UR10 ;  /* 0x0000480a05ff75b2 */ /* 0x0002620008000100 */
        /* <DEDUP_REMOVED lines=12> */
[----:B------:R-:W-:Y:S01]  /*06b0*/  NOP ;  /* 0x0000000000007918 */ /* 0x000fe20000000000 */
.L_x_9:
[----:B------:R-:W2:Y:S01]  /*06c0*/  SHFL.IDX PT, R2, R101, RZ, 0x1f ;  /* 0x00001fff65027589 */ /* 0x000ea200000e0000 */
[----:B------:R-:W-:Y:S01]  /*06d0*/  NOP ;  /* 0x0000000000007918 */ /* 0x000fe20000000000 */
[----:B--2---:R-:W-:-:S13]  /*06e0*/  ISETP.NE.AND P0, PT, R2, 0x1, PT ;  /* 0x000000010200780c */ /* 0x004fda0003f05270 */
[----:B------:R-:W-:Y:S05]  /*06f0*/  @P0 BRA `(.L_x_10) ;  /* 0x0000000000480947 */ /* 0x000fea0003800000 */
[----:B------:R-:W2:Y:S01]  /*0700*/  S2UR UR7, SR_CgaCtaId ;  /* 0x00000000000779c3 */ /* 0x000ea20000008800 */
[----:B------:R-:W-:Y:S01]  /*0710*/  UMOV UR9, 0x400 ;  /* 0x0000040000097882 */ /* 0x000fe20000000000 */
[----:B-1----:R-:W-:Y:S01]  /*0720*/  UMOV UR5, 0x20 ;  /* 0x0000002000057882 */ /* 0x002fe20000000000 */
[----:B------:R-:W-:Y:S01]  /*0730*/  UMOV UR4, 0x80 ;  /* 0x0000008000047882 */ /* 0x000fe20000000000 */
[----:B------:R-:W-:-:S04]  /*0740*/  UIADD3 UR10, UPT, UPT, -UR5, 0x100000, URZ ;  /* 0x00100000050a7890 */ /* 0x000fc8000fffe1ff */
[----:B------:R-:W-:Y:S02]  /*0750*/  USHF.L.U32 UR11, UR10, 0xb, URZ ;  /* 0x0000000b0a0b7899 */ /* 0x000fe400080006ff */
[----:B------:R-:W-:Y:S02]  /*0760*/  USHF.L.U32 UR10, UR10, 0x1, URZ ;  /* 0x000000010a0a7899 */ /* 0x000fe400080006ff */
[----:B------:R-:W-:-:S04]  /*0770*/  UIADD3 UR4, UPT, UPT, -UR4, 0x100000, URZ ;  /* 0x0010000004047890 */ /* 0x000fc8000fffe1ff */
[----:B------:R-:W-:Y:S02]  /*0780*/  USHF.L.U32 UR5, UR4, 0xb, URZ ;  /* 0x0000000b04057899 */ /* 0x000fe400080006ff */
[----:B------:R-:W-:Y:S01]  /*0790*/  USHF.L.U32 UR4, UR4, 0x1, URZ ;  /* 0x0000000104047899 */ /* 0x000fe200080006ff */
[----:B------:R-:W-:Y:S01]  /*07a0*/  ELECT P0, URZ, PT ;  /* 0x0000000000ff782f */ /* 0x000fe20003800000 */
[----:B--2---:R-:W-:Y:S01]  /*07b0*/  ULEA UR7, UR7, UR9, 0x18 ;  /* 0x0000000907077291 */ /* 0x004fe2000f8ec0ff */
[----:B------:R-:W1:Y:S11]  /*07c0*/  FENCE.VIEW.ASYNC.S ;  /* 0x00000000000073c6 */ /* 0x000e760000000000 */
[----:B-1----:R2:W1:Y:S01]  /*07d0*/  SYNCS.EXCH.64 URZ, [UR7+0x80], UR10 ;  /* 0x0000800a07ff75b2 */ /* 0x0024620008000100 */
[----:B------:R2:W1:Y:S01]  /*07e0*/  SYNCS.EXCH.64 URZ, [UR7+0x90], UR4 ;  /* 0x0000900407ff75b2 */ /* 0x0004620008000100 */
[----:B------:R2:W1:Y:S01]  /*07f0*/  SYNCS.EXCH.64 URZ, [UR7+0x88], UR10 ;  /* 0x0000880a07ff75b2 */ /* 0x0004620008000100 */
[----:B------:R2:W1:Y:S02]  /*0800*/  SYNCS.EXCH.64 URZ, [UR7+0x98], UR4 ;  /* 0x0000980407ff75b2 */ /* 0x0004640008000100 */
[----:B--2---:R-:W-:Y:S01]  /*0810*/  NOP ;  /* 0x0000000000007918 */ /* 0x004fe20000000000 */
.L_x_10:
[----:B------:R-:W2:Y:S01]  /*0820*/  SHFL.IDX PT, R2, R101, RZ, 0x1f ;  /* 0x00001fff65027589 */ /* 0x000ea200000e0000 */
[----:B------:R-:W-:Y:S01]  /*0830*/  NOP ;  /* 0x0000000000007918 */ /* 0x000fe20000000000 */
[----:B--2---:R-:W-:-:S13]  /*0840*/  ISETP.NE.AND P0, PT, R2, 0x3, PT ;  /* 0x000000030200780c */ /* 0x004fda0003f05270 */
[----:B------:R-:W-:Y:S05]  /*0850*/  @P0 BRA `(.L_x_11) ;  /* 0x0000000000300947 */ /* 0x000fea0003800000 */
[----:B-1----:R-:W1:Y:S01]  /*0860*/  S2UR UR5, SR_CgaCtaId ;  /* 0x00000000000579c3 */ /* 0x002e620000008800 */
        /* <DEDUP_REMOVED lines=8> */
[----:B-1----:R2:W1:Y:S01]  /*08f0*/  SYNCS.EXCH.64 URZ, [UR5+0xa0], UR10 ;  /* 0x0000a00a05ff75b2 */ /* 0x0024620008000100 */
[----:B------:R2:W1:Y:S02]  /*0900*/  SYNCS.EXCH.64 URZ, [UR5+0xa8], UR10 ;  /* 0x0000a80a05ff75b2 */ /* 0x0004640008000100 */
[----:B--2---:R-:W-:Y:S01]  /*0910*/  NOP ;  /* 0x0000000000007918 */ /* 0x004fe20000000000 */
.L_x_11:
[----:B------:R-:W2:Y:S01]  /*0920*/  SHFL.IDX PT, R2, R101, RZ, 0x1f ;  /* 0x00001fff65027589 */ /* 0x000ea200000e0000 */
[----:B------:R-:W-:Y:S01]  /*0930*/  NOP ;  /* 0x0000000000007918 */ /* 0x000fe20000000000 */
[----:B--2---:R-:W-:-:S13]  /*0940*/  ISETP.NE.AND P0, PT, R2, 0x4, PT ;  /* 0x000000040200780c */ /* 0x004fda0003f05270 */
[----:B------:R-:W-:Y:S05]  /*0950*/  @P0 BRA `(.L_x_12) ;  /* 0x00000000004c0947 */ /* 0x000fea0003800000 */
[----:B-1----:R-:W1:Y:S01]  /*0960*/  S2UR UR5, SR_CgaCtaId ;  /* 0x00000000000579c3 */ /* 0x002e620000008800 */
[----:B------:R-:W-:Y:S01]  /*0970*/  UMOV UR9, 0x100 ;  /* 0x0000010000097882 */ /* 0x000fe20000000000 */
[----:B------:R-:W-:Y:S01]  /*0980*/  UMOV UR7, 0x400 ;  /* 0x0000040000077882 */ /* 0x000fe20000000000 */
[----:B------:R-:W-:Y:S01]  /*0990*/  USEL UR9, UR9, 0xe0, UP2 ;  /* 0x000000e009097887 */ /* 0x000fe20009000000 */
[----:B------:R-:W-:Y:S01]  /*09a0*/  UMOV UR4, 0x1 ;  /* 0x0000000100047882 */ /* 0x000fe20000000000 */
[----:B------:R-:W-:Y:S01]  /*09b0*/  ELECT P0, URZ, PT ;  /* 0x0000000000ff782f */ /* 0x000fe20003800000 */
[----:B------:R-:W-:-:S04]  /*09c0*/  UIADD3 UR10, UPT, UPT, -UR4, 0x100000, URZ ;  /* 0x00100000040a7890 */ /* 0x000fc8000fffe1ff */
[----:B------:R-:W-:Y:S02]  /*09d0*/  USHF.L.U32 UR11, UR10, 0xb, URZ ;  /* 0x0000000b0a0b7899 */ /* 0x000fe400080006ff */
[----:B------:R-:W-:Y:S02]  /*09e0*/  USHF.L.U32 UR10, UR10, 0x1, URZ ;  /* 0x000000010a0a7899 */ /* 0x000fe400080006ff */
[----:B------:R-:W-:-:S04]  /*09f0*/  UIADD3 UR12, UPT, UPT, -UR9, 0x100000, URZ ;  /* 0x00100000090c7890 */ /* 0x000fc8000fffe1ff */
[----:B------:R-:W-:Y:S02]  /*0a00*/  USHF.L.U32 UR13, UR12, 0xb, URZ ;  /* 0x0000000b0c0d7899 */ /* 0x000fe400080006ff */
[----:B------:R-:W-:Y:S02]  /*0a10*/  USHF.L.U32 UR12, UR12, 0x1, URZ ;  /* 0x000000010c0c7899 */ /* 0x000fe400080006ff */
[----:B-1----:R-:W-:Y:S01]  /*0a20*/  ULEA UR5, UR5, UR7, 0x18 ;  /* 0x0000000705057291 */ /* 0x002fe2000f8ec0ff */
[----:B------:R-:W1:Y:S11]  /*0a30*/  FENCE.VIEW.ASYNC.S ;  /* 0x00000000000073c6 */ /* 0x000e760000000000 */
[----:B-1----:R2:W1:Y:S01]  /*0a40*/  SYNCS.EXCH.64 URZ, [UR5+0xb0], UR10 ;  /* 0x0000b00a05ff75b2 */ /* 0x0024620008000100 */
[----:B------:R2:W1:Y:S01]  /*0a50*/  SYNCS.EXCH.64 URZ, [UR5+0xc0], UR12 ;  /* 0x0000c00c05ff75b2 */ /* 0x0004620008000100 */
[----:B------:R2:W1:Y:S01]  /*0a60*/  SYNCS.EXCH.64 URZ, [UR5+0xb8], UR10 ;  /* 0x0000b80a05ff75b2 */ /* 0x0004620008000100 */
[----:B------:R2:W1:Y:S02]  /*0a70*/  SYNCS.EXCH.64 URZ, [UR5+0xc8], UR12 ;  /* 0x0000c80c05ff75b2 */ /* 0x0004640008000100 */
[----:B--2---:R-:W-:Y:S01]  /*0a80*/  NOP ;  /* 0x0000000000007918 */ /* 0x004fe20000000000 */
.L_x_12:
        /* <DEDUP_REMOVED lines=20> */
[----:B------:R2:W1:Y:S01]  /*0bd0*/  SYNCS.EXCH.64 URZ, [UR7+0xf8], UR4 ;  /* 0x0000f80407ff75b2 */ /* 0x0004620008000100 */
[----:B------:R2:W1:Y:S01]  /*0be0*/  SYNCS.EXCH.64 URZ, [UR7+0xe0], UR10 ;  /* 0x0000e00a07ff75b2 */ /* 0x0004620008000100 */
[----:B------:R2:W1:Y:S01]  /*0bf0*/  SYNCS.EXCH.64 URZ, [UR7+0x100], UR4 ;  /* 0x0001000407ff75b2 */ /* 0x0004620008000100 */
[----:B------:R2:W1:Y:S01]  /*0c00*/  SYNCS.EXCH.64 URZ, [UR7+0xe8], UR10 ;  /* 0x0000e80a07ff75b2 */ /* 0x0004620008000100 */
[----:B------:R2:W1:Y:S02]  /*0c10*/  SYNCS.EXCH.64 URZ, [UR7+0x108], UR4 ;  /* 0x0001080407ff75b2 */ /* 0x0004640008000100 */
[----:B--2---:R-:W-:Y:S01]  /*0c20*/  NOP ;  /* 0x0000000000007918 */ /* 0x004fe20000000000 */
.L_x_13:
        /* <DEDUP_REMOVED lines=18> */
.L_x_14:
[----:B-1----:R-:W1:Y:S01]  /*0d50*/  S2UR UR5, SR_CTAID.X ;  /* 0x00000000000579c3 */ /* 0x002e620000002500 */
[----:B------:R-:W-:-:S05]  /*0d60*/  CS2R.32 R96, SR_CgaSize ;  /* 0x0000000000607805 */ /* 0x000fca0000008a00 */
[----:B------:R-:W-:-:S05]  /*0d70*/  IMAD R96, R96, -0xa0, RZ ;  /* 0xffffff6060607824 */ /* 0x000fca00078e02ff */
[----:B------:R-:W-:-:S14]  /*0d80*/  R2UR UR9, R96 ;  /* 0x00000000600972ca */ /* 0x000fdc00000e0000 */
[----:B------:R-:W2:Y:S01]  /*0d90*/  LDCU UR9, c[0x0][UR9+0x2b0] ;  /* 0x00005600090977ac */ /* 0x000ea20008000800 */
[----:B------:R-:W-:Y:S01]  /*0da0*/  NOP ;  /* 0x0000000000007918 */ /* 0x000fe20000000000 */
[----:B------:R-:W-:-:S05]  /*0db0*/  CS2R.32 R96, SR_CgaSize ;  /* 0x0000000000607805 */ /* 0x000fca0000008a00 */
[----:B------:R-:W-:-:S05]  /*0dc0*/  IMAD R96, R96, -0xa0, RZ ;  /* 0xffffff6060607824 */ /* 0x000fca00078e02ff */
[----:B------:R-:W-:-:S14]  /*0dd0*/  R2UR UR7, R96 ;  /* 0x00000000600772ca */ /* 0x000fdc00000e0000 */
[----:B------:R-:W3:Y:S01]  /*0de0*/  LDCU UR7, c[0x0][UR7+0x2b4] ;  /* 0x00005680070777ac */ /* 0x000ee20008000800 */
[----:B------:R-:W4:Y:S08]  /*0df0*/  S2UR UR4, SR_CTAID.Y ;  /* 0x00000000000479c3 */ /* 0x000f300000002600 */
[----:B------:R-:W3:Y:S01]  /*0e00*/  LDC R9, c[0x0][0xb24] ;  /* 0x0002c900ff097b82 */ /* 0x000ee20000000800 */
[----:B-1----:R-:W-:-:S02]  /*0e10*/  I2FP.F32.U32 R4, UR5 ;  /* 0x0000000500047c45 */ /* 0x002fc40008201000 */
[----:B------:R-:W-:-:S05]  /*0e20*/  CS2R.32 R5, SR_CgaSize ;  /* 0x0000000000057805 */ /* 0x000fca0000008a00 */
[----:B------:R-:W-:-:S06]  /*0e30*/  IMAD R5, R5, -0xa0, RZ ;  /* 0xffffff6005057824 */ /* 0x000fcc00078e02ff */
[----:B------:R-:W1:Y:S01]  /*0e40*/  LDC R5, c[0x0][R5+0x2a0] ;  /* 0x0000a80005057b82 */ /* 0x000e620000000800 */
[----:B------:R-:W-:Y:S01]  /*0e50*/  MOV R21, UR5 ;  /* 0x0000000500157c02 */ /* 0x000fe20008000f00 */
[----:B--2---:R-:W-:Y:S01]  /*0e60*/  FMUL R4, R4, UR9 ;  /* 0x0000000904047c20 */ /* 0x004fe20008400000 */
[----:B----4-:R-:W-:Y:S02]  /*0e70*/  I2FP.F32.U32 R2, UR4 ;  /* 0x0000000400027c45 */ /* 0x010fe40008201000 */
[----:B------:R-:W-:-:S05]  /*0e80*/  CS2R.32 R3, SR_CgaSize ;  /* 0x0000000000037805 */ /* 0x000fca0000008a00 */
[----:B------:R-:W-:-:S06]  /*0e90*/  IMAD R3, R3, -0xa0, RZ ;  /* 0xffffff6003037824 */ /* 0x000fcc00078e02ff */
[----:B------:R-:W2:Y:S01]  /*0ea0*/  LDC R3, c[0x0][R3+0x2a4] ;  /* 0x0000a90003037b82 */ /* 0x000ea20000000800 */
[----:B------:R-:W4:Y:S01]  /*0eb0*/  F2I.U32.TRUNC.NTZ R96, R4 ;  /* 0x0000000400607305 */ /* 0x000f22000020f000 */
[----:B------:R-:W-:Y:S01]  /*0ec0*/  MOV R20, UR4 ;  /* 0x0000000400147c02 */ /* 0x000fe20008000f00 */
[----:B---3--:R-:W-:-:S05]  /*0ed0*/  FMUL R2, R2, UR7 ;  /* 0x0000000702027c20 */ /* 0x008fca0008400000 */
[----:B------:R-:W-:Y:S01]  /*0ee0*/  BAR.SYNC.DEFER_BLOCKING 0x0 ;  /* 0x0000000000007b1d */ /* 0x000fe20000010000 */
[----:B------:R-:W-:-:S05]  /*0ef0*/  ISETP.GE.AND P0, PT, R9, 0x1, PT ;  /* 0x000000010900780c */ /* 0x000fca0003f06270 */
[----:B------:R-:W3:Y:S02]  /*0f00*/  F2I.U32.TRUNC.NTZ R94, R2 ;  /* 0x00000002005e7305 */ /* 0x000ee4000020f000 */
[----:B------:R-:W2:Y:S01]  /*0f10*/  S2UR UR36, SR_CTAID.Z ;  /* 0x00000000002479c3 */ /* 0x000ea20000002700 */
[----:B----4-:R-:W-:-:S05]  /*0f20*/  IADD3 R96, PT, PT, -R96, RZ, RZ ;  /* 0x000000ff60607210 */ /* 0x010fca0007ffe1ff */
[----:B-1----:R-:W-:Y:S01]  /*0f30*/  IMAD R96, R5, R96, UR5 ;  /* 0x0000000505607e24 */ /* 0x002fe2000f8e0260 */
[----:B---3--:R-:W-:-:S05]  /*0f40*/  IADD3 R94, PT, PT, -R94, RZ, RZ ;  /* 0x000000ff5e5e7210 */ /* 0x008fca0007ffe1ff */
[----:B--2---:R-:W-:Y:S01]  /*0f50*/  IMAD R94, R3, R94, UR4 ;  /* 0x00000004035e7e24 */ /* 0x004fe2000f8e025e */
[----:B------:R-:W-:Y:S06]  /*0f60*/  @!P0 BRA `(.L_x_15) ;  /* 0x0000000000b88947 */ /* 0x000fec0003800000 */
[----:B------:R-:W1:Y:S01]  /*0f70*/  LDC.64 R4, c[0x0][0xb18] ;  /* 0x0002c600ff047b82 */ /* 0x000e620000000a00 */
[----:B------:R-:W-:-:S07]  /*0f80*/  ISETP.NE.AND P0, PT, R9, 0x1, PT ;  /* 0x000000010900780c */ /* 0x000fce0003f05270 */
[----:B------:R-:W2:Y:S08]  /*0f90*/  LDC R10, c[0x0][0xb0c] ;  /* 0x0002c300ff0a7b82 */ /* 0x000eb00000000800 */
[----:B------:R-:W3:Y:S08]  /*0fa0*/  LDC R11, c[0x0][0x370] ;  /* 0x0000dc00ff0b7b82 */ /* 0x000ef00000000800 */
[----:B------:R-:W4:Y:S01]  /*0fb0*/  LDC R12, c[0x0][0x374] ;  /* 0x0000dd00ff0c7b82 */ /* 0x000f220000000800 */
[----:B-1----:R-:W-:-:S07]  /*0fc0*/  ISETP.NE.AND P1, PT, R4, 0x1, PT ;  /* 0x000000010400780c */ /* 0x002fce0003f25270 */
[----:B------:R-:W3:Y:S01]  /*0fd0*/  LDC.64 R6, c[0x0][0xb10] ;  /* 0x0002c400ff067b82 */ /* 0x000ee20000000a00 */
[----:B--2---:R-:W-:-:S07]  /*0fe0*/  ISETP.NE.AND P2, PT, R10, 0x1, PT ;  /* 0x000000010a00780c */ /* 0x004fce0003f45270 */
[----:B------:R-:W1:Y:S08]  /*0ff0*/  LDC R8, c[0x0][0xb20] ;  /* 0x0002c800ff087b82 */ /* 0x000e700000000800 */
[----:B------:R-:W2:Y:S01]  /*1000*/  LDC.64 R2, c[0x0][0xb28] ;  /* 0x0002ca00ff027b82 */ /* 0x000ea20000000a00 */
[----:B----4-:R-:W-:-:S04]  /*1010*/  IMAD.HI.U32 R13, R12, R5, RZ ;  /* 0x000000050c0d7227 */ /* 0x010fc800078e00ff */
[----:B------:R-:W-:-:S04]  /*1020*/  IMAD.HI.U32 R5, R20, R5, RZ ;  /* 0x0000000514057227 */ /* 0x000fc800078e00ff */
[----:B---3--:R-:W-:-:S04]  /*1030*/  IMAD.HI.U32 R14, R11, R6, RZ ;  /* 0x000000060b0e7227 */ /* 0x008fc800078e00ff */
[C---:B------:R-:W-:Y:S01]  /*1040*/  IMAD.HI.U32 R16, R21.reuse, R6, RZ ;  /* 0x0000000615107227 */ /* 0x040fe200078e00ff */
[-C--:B------:R-:W-:Y:S02]  /*1050*/  @P2 SHF.R.U32.HI R11, RZ, R7.reuse, R14 ;  /* 0x00000007ff0b2219 */ /* 0x080fe4000001160e */
[-C--:B-1----:R-:W-:Y:S02]  /*1060*/  @P1 SHF.R.U32.HI R12, RZ, R8.reuse, R13 ;  /* 0x00000008ff0c1219 */ /* 0x082fe4000001160d */
[----:B------:R-:W-:Y:S02]  /*1070*/  SHF.R.U32.HI R5, RZ, R8, R5 ;  /* 0x00000008ff057219 */ /* 0x000fe40000011605 */
[----:B------:R-:W-:Y:S02]  /*1080*/  SHF.R.U32.HI R16, RZ, R7, R16 ;  /* 0x00000007ff107219 */ /* 0x000fe40000011610 */
[----:B------:R-:W-:Y:S01]  /*1090*/  SEL R5, R20, R5, !P1 ;  /* 0x0000000514057207 */ /* 0x000fe20004800000 */
[----:B--2---:R-:W-:Y:S01]  /*10a0*/  IMAD.HI.U32 R14, R12, R2, RZ ;  /* 0x000000020c0e7227 */ /* 0x004fe200078e00ff */
[----:B------:R-:W-:-:S02]  /*10b0*/  SEL R7, R21, R16, !P2 ;  /* 0x0000001015077207 */ /* 0x000fc40005000000 */
[----:B------:R-:W-:Y:S01]  /*10c0*/  IADD3 R13, PT, PT, -R5, RZ, RZ ;  /* 0x000000ff050d7210 */ /* 0x000fe20007ffe1ff */
[----:B------:R-:W-:Y:S01]  /*10d0*/  IMAD.HI.U32 R6, R11, R2, RZ ;  /* 0x000000020b067227 */ /* 0x000fe200078e00ff */
[----:B------:R-:W-:-:S03]  /*10e0*/  @P0 SHF.R.U32.HI R12, RZ, R3, R14 ;  /* 0x00000003ff0c0219 */ /* 0x000fc6000001160e */
[----:B------:R-:W-:Y:S01]  /*10f0*/  IMAD R13, R4, R13, R20 ;  /* 0x0000000d040d7224 */ /* 0x000fe200078e0214 */
[----:B------:R-:W-:Y:S01]  /*1100*/  @P0 SHF.R.U32.HI R11, RZ, R3, R6 ;  /* 0x00000003ff0b0219 */ /* 0x000fe20000011606 */
[----:B------:R-:W-:-:S04]  /*1110*/  IMAD R12, R12, R9, RZ ;  /* 0x000000090c0c7224 */ /* 0x000fc800078e02ff */
[----:B------:R-:W-:Y:S01]  /*1120*/  IMAD R6, R11, R9, RZ ;  /* 0x000000090b067224 */ /* 0x000fe200078e02ff */
[----:B------:R-:W-:-:S04]  /*1130*/  ISETP.GE.AND P1, PT, R5, R12, PT ;  /* 0x0000000c0500720c */ /* 0x000fc80003f26270 */
[----:B------:R-:W-:Y:S01]  /*1140*/  ISETP.GE.OR P1, PT, R7, R6, P1 ;  /* 0x000000060700720c */ /* 0x000fe20000f26670 */
[----:B------:R-:W-:-:S05]  /*1150*/  IMAD.HI.U32 R6, R5, R2, RZ ;  /* 0x0000000205067227 */ /* 0x000fca00078e00ff */
[----:B------:R-:W-:-:S04]  /*1160*/  SHF.R.U32.HI R6, RZ, R3, R6 ;  /* 0x00000003ff067219 */ /* 0x000fc80000011606 */
[----:B------:R-:W-:-:S03]  /*1170*/  SEL R6, R5, R6, !P0 ;  /* 0x0000000605067207 */ /* 0x000fc60004000000 */
[----:B------:R-:W-:Y:S01]  /*1180*/  @!P1 IMAD.HI.U32 R8, R7, R2, RZ ;  /* 0x0000000207089227 */ /* 0x000fe200078e00ff */
[----:B------:R-:W-:-:S04]  /*1190*/  IADD3 R2, PT, PT, -R6, RZ, RZ ;  /* 0x000000ff06027210 */ /* 0x000fc80007ffe1ff */
[----:B------:R-:W-:Y:S01]  /*11a0*/  @!P1 SHF.R.U32.HI R8, RZ, R3, R8 ;  /* 0x00000003ff089219 */ /* 0x000fe20000011608 */
[----:B------:R-:W-:-:S03]  /*11b0*/  IMAD R2, R9, R2, R5 ;  /* 0x0000000209027224 */ /* 0x000fc600078e0205 */
[----:B------:R-:W-:-:S05]  /*11c0*/  @!P1 SEL R3, R7, R8, !P0 ;  /* 0x0000000807039207 */ /* 0x000fca0004000000 */
[--C-:B------:R-:W-:Y:S02]  /*11d0*/  @!P1 IMAD.IADD R6, R6, 0x1, -R3.reuse ;  /* 0x0000000106069824 */ /* 0x100fe400078e0a03 */
[----:B------:R-:W-:Y:S01]  /*11e0*/  @!P1 IMAD R3, R2, R11, R3 ;  /* 0x0000000b02039224 */ /* 0x000fe200078e0203 */
[----:B------:R-:W-:Y:S01]  /*11f0*/  IADD3 R2, PT, PT, -R7, RZ, RZ ;  /* 0x000000ff07027210 */ /* 0x000fe20007ffe1ff */
[----:B------:R-:W-:Y:S02]  /*1200*/  @!P1 IMAD R5, R6, R9, R7 ;  /* 0x0000000906059224 */ /* 0x000fe400078e0207 */
[----:B------:R-:W-:Y:S02]  /*1210*/  @!P1 IMAD.MOV.U32 R7, RZ, RZ, R3 ;  /* 0x000000ffff079224 */ /* 0x000fe400078e0003 */
[----:B------:R-:W-:Y:S02]  /*1220*/  IMAD R2, R10, R2, R21 ;  /* 0x000000020a027224 */ /* 0x000fe400078e0215 */
[----:B------:R-:W-:-:S02]  /*1230*/  IMAD R20, R5, R4, R13 ;  /* 0x0000000405147224 */ /* 0x000fc400078e020d */
[----:B------:R-:W-:Y:S02]  /*1240*/  IMAD R21, R7, R10, R2 ;  /* 0x0000000a07157224 */ /* 0x000fe400078e0202 */
.L_x_15:
[----:B------:R-:W1:Y:S01]  /*1250*/  LDCU UR4, c[0x0][0xb30] ;  /* 0x00016600ff0477ac */ /* 0x000e620008000800 */
[----:B------:R-:W2:Y:S08]  /*1260*/  S2UR UR37, SR_CgaCtaId ;  /* 0x00000000002579c3 */ /* 0x000eb00000008800 */
[----:B------:R-:W3:Y:S01]  /*1270*/  LDC R40, c[0x0][0xb24] ;  /* 0x0002c900ff287b82 */ /* 0x000ee20000000800 */
[----:B-1----:R-:W-:-:S09]  /*1280*/  UISETP.NE.AND UP1, UPT, UR4, 0x1, UPT ;  /* 0x000000010400788c */ /* 0x002fd2000bf25270 */
[----:B--2---:R-:W-:Y:S05]  /*1290*/  BRA.U UP1, `(.L_x_16) ;  /* 0x0000000101407547 */ /* 0x004fea000b800000 */
[----:B------:R-:W1:Y:S08]  /*12a0*/  LDC.64 R4, c[0x0][0xb10] ;  /* 0x0002c400ff047b82 */ /* 0x000e700000000a00 */
[----:B------:R-:W2:Y:S08]  /*12b0*/  LDC.64 R2, c[0x0][0xb18] ;  /* 0x0002c600ff027b82 */ /* 0x000eb00000000a00 */
[----:B------:R-:W4:Y:S08]  /*12c0*/  LDC R6, c[0x0][0xb20] ;  /* 0x0002c800ff067b82 */ /* 0x000f300000000800 */
[----:B------:R-:W3:Y:S01]  /*12d0*/  LDC R8, c[0x0][0xb0c] ;  /* 0x0002c300ff087b82 */ /* 0x000ee20000000800 */
[----:B-1----:R-:W-:-:S05]  /*12e0*/  IMAD.HI.U32 R4, R21, R4, RZ ;  /* 0x0000000415047227 */ /* 0x002fca00078e00ff */
[----:B------:R-:W-:Y:S01]  /*12f0*/  SHF.R.U32.HI R4, RZ, R5, R4 ;  /* 0x00000005ff047219 */ /* 0x000fe20000011604 */
[----:B--2---:R-:W-:Y:S01]  /*1300*/  IMAD.HI.U32 R3, R20, R3, RZ ;  /* 0x0000000314037227 */ /* 0x004fe200078e00ff */
[----:B------:R-:W-:-:S04]  /*1310*/  ISETP.NE.AND P0, PT, R2, 0x1, PT ;  /* 0x000000010200780c */ /* 0x000fc80003f05270 */
[----:B----4-:R-:W-:-:S04]  /*1320*/  SHF.R.U32.HI R3, RZ, R6, R3 ;  /* 0x00000006ff037219 */ /* 0x010fc80000011603 */
[----:B------:R-:W-:Y:S02]  /*1330*/  SEL R3, R20, R3, !P0 ;  /* 0x0000000314037207 */ /* 0x000fe40004000000 */
[----:B---3--:R-:W-:-:S04]  /*1340*/  ISETP.NE.AND P1, PT, R8, 0x1, PT ;  /* 0x000000010800780c */ /* 0x008fc80003f25270 */
[----:B------:R-:W-:-:S05]  /*1350*/  SEL R4, R21, R4, !P1 ;  /* 0x0000000415047207 */ /* 0x000fca0004800000 */
[----:B------:R-:W-:Y:S02]  /*1360*/  IMAD.IADD R5, R3, 0x1, -R4 ;  /* 0x0000000103057824 */ /* 0x000fe400078e0a04 */
[----:B------:R-:W-:Y:S02]  /*1370*/  IMAD.IADD R3, R4, 0x1, -R3 ;  /* 0x0000000104037824 */ /* 0x000fe400078e0a03 */
[----:B------:R-:W-:Y:S02]  /*1380*/  IMAD R21, R5, R8, R21 ;  /* 0x0000000805157224 */ /* 0x000fe400078e0215 */
[----:B------:R-:W-:-:S07]  /*1390*/  IMAD R20, R3, R2, R20 ;  /* 0x0000000203147224 */ /* 0x000fce00078e0214 */
.L_x_16:
[----:B------:R-:W-:Y:S01]  /*13a0*/  BAR.SYNC.DEFER_BLOCKING 0x0 ;  /* 0x0000000000007b1d */ /* 0x000fe20000010000 */
[----:B------:R-:W-:Y:S01]  /*13b0*/  UISETP.NE.AND UP1, UPT, UR8, 0x2, UPT ;  /* 0x000000020800788c */ /* 0x000fe2000bf25270 */
[----:B------:R-:W-:Y:S02]  /*13c0*/  ISETP.NE.OR P5, PT, R0, 0x2, !P5 ;  /* 0x000000020000780c */ /* 0x000fe40006fa5670 */
[----:B------:R-:W-:-:S06]  /*13d0*/  LOP3.LUT R2, R108, 0x1f, RZ, 0xc0, !PT ;  /* 0x0000001f6c027812 */ /* 0x000fcc00078ec0ff */
[----:B------:R-:W-:Y:S05]  /*13e0*/  BRA.U UP1, `(.L_x_17) ;  /* 0x0000001101f07547 */ /* 0x000fea000b800000 */
[----:B------:R-:W1:Y:S01]  /*13f0*/  LDCU UR13, c[0x0][0x38c] ;  /* 0x00007180ff0d77ac */ /* 0x000e620008000800 */
[----:B------:R-:W2:Y:S01]  /*1400*/  LDC R9, c[0x0][0x370] ;  /* 0x0000dc00ff097b82 */ /* 0x000ea20000000800 */
[----:B------:R-:W-:Y:S01]  /*1410*/  PLOP3.LUT P1, PT, PT, PT, UP2, 0x80, 0x8 ;  /* 0x000000000008781c */ /* 0x000fe20003f2f028 */
[----:B------:R-:W-:Y:S01]  /*1420*/  HFMA2 R12, -RZ, RZ, 0, 0 ;  /* 0x00000000ff0c7431 */ /* 0x000fe200000001ff */
[----:B------:R-:W-:Y:S01]  /*1430*/  ISETP.EQ.OR P4, PT, R2, RZ, P5 ;  /* 0x000000ff0200720c */ /* 0x000fe20002f82670 */
[----:B------:R-:W-:Y:S01]  /*1440*/  IMAD.MOV.U32 R15, RZ, RZ, 0x1 ;  /* 0x00000001ff0f7424 */ /* 0x000fe200078e00ff */
[----:B------:R-:W-:Y:S01]  /*1450*/  PLOP3.LUT P1, PT, P1, PT, PT, 0x8, 0x80 ;  /* 0x000000000080781c */ /* 0x000fe20000f2e170 */
[----:B------:R-:W-:Y:S01]  /*1460*/  IMAD.MOV.U32 R14, RZ, RZ, RZ ;  /* 0x000000ffff0e7224 */ /* 0x000fe200078e00ff */
[----:B------:R-:W-:Y:S01]  /*1470*/  MOV R8, 0x1 ;  /* 0x0000000100087802 */ /* 0x000fe20000000f00 */
[----:B------:R-:W4:Y:S01]  /*1480*/  LDC R0, c[0x0][0x374] ;  /* 0x0000dd00ff007b82 */ /* 0x000f220000000800 */
[----:B------:R-:W-:Y:S01]  /*1490*/  IMAD.MOV.U32 R10, RZ, RZ, RZ ;  /* 0x000000ffff0a7224 */ /* 0x000fe200078e00ff */
[----:B------:R-:W2:Y:S01]  /*14a0*/  LDCU.64 UR22, c[0x0][0x348] ;  /* 0x00006900ff1677ac */ /* 0x000ea20008000a00 */
[----:B------:R-:W-:Y:S01]  /*14b0*/  UMOV UR6, URZ ;  /* 0x000000ff00067c82 */ /* 0x000fe20008000000 */
[----:B-1----:R-:W-:-:S04]  /*14c0*/  UIADD3 UR5, UPT, UPT, UR13, 0x7f, URZ ;  /* 0x0000007f0d057890 */ /* 0x002fc8000fffe0ff */
[----:B------:R-:W-:-:S04]  /*14d0*/  USHF.R.S32.HI UR4, URZ, 0x1f, UR5 ;  /* 0x0000001fff047899 */ /* 0x000fc80008011405 */
[----:B------:R-:W-:-:S04]  /*14e0*/  ULEA.HI UR4, UR4, UR5, URZ, 0x7 ;  /* 0x0000000504047291 */ /* 0x000fc8000f8f38ff */
[----:B------:R-:W-:Y:S02]  /*14f0*/  USHF.R.S32.HI UR15, URZ, 0x7, UR4 ;  /* 0x00000007ff0f7899 */ /* 0x000fe40008011404 */
[----:B------:R-:W-:Y:S02]  /*1500*/  UIADD3 UR4, UPT, UPT, UR13, -0x1, URZ ;  /* 0xffffffff0d047890 */ /* 0x000fe4000fffe0ff */
[----:B------:R-:W-:Y:S02]  /*1510*/  UISETP.LT.U32.AND UP0, UPT, UR15, 0x8, UPT ;  /* 0x000000080f00788c */ /* 0x000fe4000bf01070 */
[----:B------:R-:W-:Y:S02]  /*1520*/  UISETP.GE.U32.AND UP1, UPT, UR4, -0xff, UPT ;  /* 0xffffff010400788c */ /* 0x000fe4000bf26070 */
[----:B------:R-:W-:Y:S02]  /*1530*/  USEL UR14, UR15, 0x8, UP0 ;  /* 0x000000080f0e7887 */ /* 0x000fe40008000000 */
[----:B------:R-:W-:-:S02]  /*1540*/  UIADD3 UR13, UPT, UPT, UR13, 0xfe, URZ ;  /* 0x000000fe0d0d7890 */ /* 0x000fc4000fffe0ff */
[----:B------:R-:W-:Y:S02]  /*1550*/  UIADD3 UR5, UPT, UPT, UR14, -0x1, URZ ;  /* 0xffffffff0e057890 */ /* 0x000fe4000fffe0ff */
[----:B------:R-:W-:-:S03]  /*1560*/  UIADD3 UR7, UPT, UPT, UR15, -UR14, URZ ;  /* 0x8000000e0f077290 */ /* 0x000fc6000fffe0ff */
[----:B------:R-:W-:-:S04]  /*1570*/  @UP1 UIADD3 UR5, UPT, UPT, UR14, URZ, URZ ;  /* 0x000000ff0e051290 */ /* 0x000fc8000fffe0ff */
[----:B--2---:R-:W-:-:S12]  /*1580*/  UIADD3 UR5, UPT, UPT, UR5, 0x1, URZ ;  /* 0x0000000105057890 */ /* 0x004fd8000fffe0ff */
.L_x_35:
[----:B------:R-:W-:Y:S01]  /*1590*/  UISETP.NE.AND UP0, UPT, UR37, URZ, UPT ;  /* 0x000000ff2500728c */ /* 0x000fe2000bf05270 */
[----:B------:R-:W1:Y:S08]  /*15a0*/  S2UR UR37, SR_CgaCtaId ;  /* 0x00000000002579c3 */ /* 0x000e700000008800 */
[----:B------:R-:W-:Y:S05]  /*15b0*/  BRA.U UP0, `(.L_x_18) ;  /* 0x0000000100347547 */ /* 0x000fea000b800000 */
[----:B------:R-:W2:Y:S01]  /*15c0*/  S2R R2, SR_CgaCtaId ;  /* 0x0000000000027919 */ /* 0x000ea20000008800 */
[----:B------:R-:W-:-:S04]  /*15d0*/  MOV R3, 0x400 ;  /* 0x0000040000037802 */ /* 0x000fc80000000f00 */
[----:B--2---:R-:W-:Y:S02]  /*15e0*/  LEA R3, R2, R3, 0x18 ;  /* 0x0000000302037211 */ /* 0x004fe400078ec0ff */
[----:B------:R-:W-:-:S03]  /*15f0*/  SHF.L.U32 R2, R8, 0x1f, RZ ;  /* 0x0000001f08027819 */ /* 0x000fc600000006ff */
[----:B------:R-:W-:-:S04]  /*1600*/  IMAD R3, R10, 0x8, R3 ;  /* 0x000000080a037824 */ /* 0x000fc800078e0203 */
[----:B------:R-:W2:Y:S02]  /*1610*/  SYNCS.PHASECHK.TRANS64.TRYWAIT P0, [R3+URZ+0x120], R2 ;  /* 0x00012002030075a7 */ /* 0x000ea400080011ff */
[----:B--2---:R-:W-:Y:S05]  /*1620*/  @!P0 BRA `(.L_x_19) ;  /* 0x0000005c00888947 */ /* 0x004fea0003800000 */
.L_x_109:
[----:B------:R-:W-:Y:S01]  /*1630*/  VIADD R10, R10, 0x1 ;  /* 0x000000010a0a7836 */ /* 0x000fe20000000000 */
[----:B------:R2:W-:Y:S04]  /*1640*/  SYNCS.ARRIVE.TRANS64.A1T0 RZ, [R3+URZ+0x110], RZ ;  /* 0x000110ff03ff79a7 */ /* 0x0005e800081000ff */
[----:B------:R-:W-:-:S04]  /*1650*/  ISETP.NE.AND P0, PT, R10, 0x2, PT ;  /* 0x000000020a00780c */ /* 0x000fc80003f05270 */
[----:B------:R-:W-:Y:S02]  /*1660*/  SEL R10, R10, RZ, P0 ;  /* 0x000000ff0a0a7207 */ /* 0x000fe40000000000 */
[----:B--2---:R-:W-:-:S04]  /*1670*/  SEL R3, RZ, 0x1, P0 ;  /* 0x00000001ff037807 */ /* 0x004fc80000000000 */
[----:B------:R-:W-:-:S07]  /*1680*/  LOP3.LUT R8, R8, R3, RZ, 0x3c, !PT ;  /* 0x0000000308087212 */ /* 0x000fce00078e3cff */
.L_x_18:
[----:B------:R-:W-:Y:S01]  /*1690*/  UMOV UR4, 0x400 ;  /* 0x0000040000047882 */ /* 0x000fe20000000000 */
[----:B------:R-:W-:Y:S01]  /*16a0*/  SHF.L.U32 R2, R15, 0x1f, RZ ;  /* 0x0000001f0f027819 */ /* 0x000fe200000006ff */
[----:B-1----:R-:W-:Y:S01]  /*16b0*/  ULEA UR4, UR37, UR4, 0x18 ;  /* 0x0000000425047291 */ /* 0x002fe2000f8ec0ff */
[----:B------:R-:W-:Y:S01]  /*16c0*/  R2UR UR34, R21 ;  /* 0x00000000152272ca */ /* 0x000fe200000e0000 */
[----:B------:R-:W-:Y:S01]  /*16d0*/  UISETP.GE.U32.AND UP0, UPT, UR13, 0xff, UPT ;  /* 0x000000ff0d00788c */ /* 0x000fe2000bf06070 */
[----:B------:R-:W-:Y:S01]  /*16e0*/  R2UR UR11, R20 ;  /* 0x00000000140b72ca */ /* 0x000fe200000e0000 */
[----:B------:R-:W-:Y:S01]  /*16f0*/  ULEA UR8, UR6, UR4, 0x3 ;  /* 0x0000000406087291 */ /* 0x000fe2000f8e18ff */
[----:B------:R-:W-:-:S08]  /*1700*/  UMOV UR24, URZ ;  /* 0x000000ff00187c82 */ /* 0x000fd00008000000 */
[----:B------:R1:W2:Y:S01]  /*1710*/  SYNCS.PHASECHK.TRANS64.TRYWAIT P0, [UR8+0x40], R2 ;  /* 0x00004002ff0075a7 */ /* 0x0002a20008001108 */
[----:B------:R-:W-:Y:S02]  /*1720*/  USHF.L.U32 UR34, UR34, 0x6, URZ ;  /* 0x0000000622227899 */ /* 0x000fe400080006ff */
[----:B------:R-:W-:Y:S01]  /*1730*/  USHF.L.U32 UR11, UR11, 0x7, URZ ;  /* 0x000000070b0b7899 */ /* 0x000fe200080006ff */
[----:B------:R-:W-:Y:S11]  /*1740*/  BRA.U !UP0, `(.L_x_20) ;  /* 0x0000000108a87547 */ /* 0x000ff6000b800000 */
[----:B------:R-:W-:Y:S01]  /*1750*/  UMOV UR16, URZ ;  /* 0x000000ff00107c82 */ /* 0x000fe20008000000 */
[----:B------:R-:W-:-:S05]  /*1760*/  UMOV UR17, UR6 ;  /* 0x0000000600117c82 */ /* 0x000fca0008000000 */
.L_x_25:
[----:B-1----:R-:W-:Y:S01]  /*1770*/  ULEA UR33, UR17, UR4, 0x3 ;  /* 0x0000000411217291 */ /* 0x002fe2000f8e18ff */
[----:B--2---:R-:W-:Y:S01]  /*1780*/  @!P5 MOV R3, 0x6000 ;  /* 0x000060000003d802 */ /* 0x004fe20000000f00 */
[----:B--2---:R-:W-:Y:S10]  /*1790*/  @P0 BRA `(.L_x_21) ;  /* 0x00000000000c0947 */ /* 0x004ff40003800000 */
[----:B------:R-:W-:-:S04]  /*17a0*/  SHF.L.U32 R5, R15, 0x1f, RZ ;  /* 0x0000001f0f057819 */ /* 0x000fc800000006ff */
[----:B------:R-:W2:Y:S02]  /*17b0*/  SYNCS.PHASECHK.TRANS64.TRYWAIT P0, [UR33+0x40], R5 ;  /* 0x00004005ff0075a7 */ /* 0x000ea40008001121 */
[----:B--2---:R-:W-:Y:S05]  /*17c0*/  @!P0 BRA `(.L_x_22) ;  /* 0x0000005c00348947 */ /* 0x004fea0003800000 */
.L_x_21:
[----:B------:R2:W-:Y:S01]  /*17d0*/  @!P5 SYNCS.ARRIVE.TRANS64 RZ, [UR33], R3 ;  /* 0x00000003ffffd9a7 */ /* 0x0005e20008000021 */
[----:B------:R-:W-:Y:S04]  /*17e0*/  BSSY.RECONVERGENT B0, `(.L_x_23) ;  /* 0x0000003000007945 */ /* 0x000fe80003800200 */
[----:B------:R-:W-:Y:S05]  /*17f0*/  @P4 BRA `(.L_x_24) ;  /* 0x0000000000044947 */ /* 0x000fea0003800000 */
[----:B------:R-:W-:Y:S05]  /*1800*/  BPT.TRAP 0x1 ;  /* 0x000000040000795c */ /* 0x000fea0000300000 */
.L_x_24:
[----:B------:R-:W-:Y:S05]  /*1810*/  BSYNC.RECONVERGENT B0 ;  /* 0x0000000000007941 */ /* 0x000fea0003800200 */
.L_x_23:
[----:B------:R-:W-:Y:S02]  /*1820*/  UIADD3 UR6, UPT, UPT, UR17, 0x1, URZ ;  /* 0x0000000111067890 */ /* 0x000fe4000fffe0ff */
[----:B------:R-:W-:Y:S02]  /*1830*/  ULEA UR32, UR17, UR4, 0xd ;  /* 0x0000000411207291 */ /* 0x000fe4000f8e68ff */
[----:B------:R-:W-:Y:S02]  /*1840*/  UISETP.NE.AND UP0, UPT, UR6, 0x8, UPT ;  /* 0x000000080600788c */ /* 0x000fe4000bf05270 */
[----:B------:R-:W-:Y:S02]  /*1850*/  UIADD3 UR26, UP1, UPT, UR22, 0x80, URZ ;  /* 0x00000080161a7890 */ /* 0x000fe4000ff3e0ff */
[----:B------:R-:W-:Y:S02]  /*1860*/  USEL UR9, URZ, 0x1, UP0 ;  /* 0x00000001ff097887 */ /* 0x000fe40008000000 */
[----:B------:R-:W-:-:S02]  /*1870*/  USEL UR6, UR6, URZ, UP0 ;  /* 0x000000ff06067287 */ /* 0x000fc40008000000 */
[----:B------:R-:W-:Y:S02]  /*1880*/  UIADD3 UR20, UP0, UPT, UR22, 0x180, URZ ;  /* 0x0000018016147890 */ /* 0x000fe4000ff1e0ff */
[----:B------:R-:W-:Y:S01]  /*1890*/  ULEA UR8, UR6, UR4, 0x3 ;  /* 0x0000000406087291 */ /* 0x000fe2000f8e18ff */
[----:B------:R-:W-:Y:S01]  /*18a0*/  LOP3.LUT R15, R15, UR9, RZ, 0x3c, !PT ;  /* 0x000000090f0f7c12 */ /* 0x000fe2000f8e3cff */
[----:B------:R-:W-:Y:S02]  /*18b0*/  USHF.L.U32 UR35, UR16, 0x7, URZ ;  /* 0x0000000710237899 */ /* 0x000fe400080006ff */
[----:B------:R-:W-:Y:S01]  /*18c0*/  UIADD3.X UR27, UPT, UPT, URZ, UR23, URZ, UP1, !UPT ;  /* 0x00000017ff1b7290 */ /* 0x000fe20008ffe4ff */
[----:B-1----:R-:W-:Y:S01]  /*18d0*/  SHF.L.U32 R2, R15, 0x1f, RZ ;  /* 0x0000001f0f027819 */ /* 0x002fe200000006ff */
[----:B------:R-:W-:Y:S02]  /*18e0*/  UIADD3 UR32, UPT, UPT, UR32, 0x4400, URZ ;  /* 0x0000440020207890 */ /* 0x000fe4000fffe0ff */
[----:B------:R-:W-:Y:S01]  /*18f0*/  UIADD3.X UR21, UPT, UPT, URZ, UR23, URZ, UP0, !UPT ;  /* 0x00000017ff157290 */ /* 0x000fe200087fe4ff */
[----:B------:R1:W1:Y:S01]  /*1900*/  SYNCS.PHASECHK.TRANS64.TRYWAIT P0, [UR8+0x40], R2 ;  /* 0x00004002ff0075a7 */ /* 0x0002620008001108 */
[----:B------:R-:W-:Y:S01]  /*1910*/  ULEA UR8, UR17, UR4, 0xe ;  /* 0x0000000411087291 */ /* 0x000fe2000f8e70ff */
[----:B------:R-:W-:Y:S01]  /*1920*/  UMOV UR18, 0x0 ;  /* 0x0000000000127882 */ /* 0x000fe20000000000 */
[----:B------:R-:W-:-:S02]  /*1930*/  UMOV UR19, 0x10000000 ;  /* 0x1000000000137882 */ /* 0x000fc40000000000 */
[----:B------:R-:W-:Y:S01]  /*1940*/  UIADD3 UR8, UPT, UPT, UR8, 0x14400, URZ ;  /* 0x0001440008087890 */ /* 0x000fe2000fffe0ff */
[----:B------:R1:W-:Y:S01]  /*1950*/  UTMALDG.3D [UR32], [UR26], desc[UR18] ;  /* 0x000012201a0075b4 */ /* 0x0003e20008011000 */
[----:B------:R-:W-:Y:S01]  /*1960*/  UMOV UR12, UR36 ;  /* 0x00000024000c7c82 */ /* 0x000fe20008000000 */
[----:B------:R-:W-:Y:S01]  /*1970*/  UMOV UR9, UR33 ;  /* 0x0000002100097c82 */ /* 0x000fe20008000000 */
[----:B------:R-:W-:Y:S01]  /*1980*/  UMOV UR10, UR35 ;  /* 0x00000023000a7c82 */ /* 0x000fe20008000000 */
[----:B------:R-:W-:Y:S01]  /*1990*/  UIADD3 UR16, UPT, UPT, UR16, 0x1, URZ ;  /* 0x0000000110107890 */ /* 0x000fe2000fffe0ff */
[----:B------:R-:W-:Y:S01]  /*19a0*/  UMOV UR24, UR5 ;  /* 0x0000000500187c82 */ /* 0x000fe20008000000 */
[----:B------:R-:W-:Y:S02]  /*19b0*/  UMOV UR17, UR6 ;  /* 0x0000000600117c82 */ /* 0x000fe40008000000 */
[----:B------:R1:W-:Y:S01]  /*19c0*/  UTMALDG.3D [UR8], [UR20], desc[UR18] ;  /* 0x00001208140075b4 */ /* 0x0003e20008011000 */
[----:B------:R-:W-:-:S09]  /*19d0*/  UISETP.NE.AND UP0, UPT, UR16, UR5, UPT ;  /* 0x000000051000728c */ /* 0x000fd2000bf05270 */
[----:B------:R-:W-:Y:S05]  /*19e0*/  BRA.U UP0, `(.L_x_25) ;  /* 0xfffffffd00607547 */ /* 0x000fea000b83ffff */
.L_x_20:
[----:B-1----:R-:W-:Y:S01]  /*19f0*/  ULEA UR8, UR6, UR4, 0x3 ;  /* 0x0000000406087291 */ /* 0x002fe2000f8e18ff */
[----:B------:R-:W-:Y:S01]  /*1a00*/  SHF.L.U32 R2, R15, 0x1f, RZ ;  /* 0x0000001f0f027819 */ /* 0x000fe200000006ff */
[----:B------:R-:W-:Y:S01]  /*1a10*/  @!P1 SYNCS.ARRIVE.TRANS64.A1T0 RZ, [UR4+0xa8], RZ ;  /* 0x0000a8ffffff99a7 */ /* 0x000fe20008100004 */
[----:B------:R-:W-:-:S06]  /*1a20*/  UISETP.GT.AND UP0, UPT, UR15, UR14, UPT ;  /* 0x0000000e0f00728c */ /* 0x000fcc000bf04270 */
[----:B--2---:R1:W2:Y:S03]  /*1a30*/  SYNCS.PHASECHK.TRANS64.TRYWAIT P0, [UR8+0x40], R2 ;  /* 0x00004002ff0075a7 */ /* 0x0042a60008001108 */
[----:B------:R-:W-:Y:S05]  /*1a40*/  BRA.U !UP0, `(.L_x_26) ;  /* 0x0000000108ac7547 */ /* 0x000fea000b800000 */
[----:B------:R-:W-:Y:S01]  /*1a50*/  UIADD3 UR21, UPT, UPT, UR7, UR24, URZ ;  /* 0x0000001807157290 */ /* 0x000fe2000fffe0ff */
[----:B------:R-:W-:-:S11]  /*1a60*/  UMOV UR25, UR6 ;  /* 0x0000000600197c82 */ /* 0x000fd60008000000 */
.L_x_31:
[----:B-1----:R-:W-:Y:S01]  /*1a70*/  ULEA UR17, UR25, UR4, 0x3 ;  /* 0x0000000419117291 */ /* 0x002fe2000f8e18ff */
[----:B--2---:R-:W-:Y:S01]  /*1a80*/  @!P5 MOV R3, 0x6000 ;  /* 0x000060000003d802 */ /* 0x004fe20000000f00 */
[----:B--2---:R-:W-:Y:S10]  /*1a90*/  @P0 BRA `(.L_x_27) ;  /* 0x00000000000c0947 */ /* 0x004ff40003800000 */
[----:B------:R-:W-:-:S04]  /*1aa0*/  SHF.L.U32 R5, R15, 0x1f, RZ ;  /* 0x0000001f0f057819 */ /* 0x000fc800000006ff */
[----:B------:R-:W2:Y:S02]  /*1ab0*/  SYNCS.PHASECHK.TRANS64.TRYWAIT P0, [UR17+0x40], R5 ;  /* 0x00004005ff0075a7 */ /* 0x000ea40008001111 */
[----:B--2---:R-:W-:Y:S05]  /*1ac0*/  @!P0 BRA `(.L_x_28) ;  /* 0x00000058008c8947 */ /* 0x004fea0003800000 */
.L_x_27:
[----:B------:R2:W-:Y:S01]  /*1ad0*/  @!P5 SYNCS.ARRIVE.TRANS64 RZ, [UR17], R3 ;  /* 0x00000003ffffd9a7 */ /* 0x0005e20008000011 */
[----:B------:R-:W-:Y:S04]  /*1ae0*/  BSSY.RECONVERGENT B0, `(.L_x_29) ;  /* 0x0000003000007945 */ /* 0x000fe80003800200 */
[----:B------:R-:W-:Y:S05]  /*1af0*/  @P4 BRA `(.L_x_30) ;  /* 0x0000000000044947 */ /* 0x000fea0003800000 */
[----:B------:R-:W-:Y:S05]  /*1b00*/  BPT.TRAP 0x1 ;  /* 0x000000040000795c */ /* 0x000fea0000300000 */
.L_x_30:
[----:B------:R-:W-:Y:S05]  /*1b10*/  BSYNC.RECONVERGENT B0 ;  /* 0x0000000000007941 */ /* 0x000fea0003800200 */
.L_x_29:
        /* <DEDUP_REMOVED lines=10> */
[----:B------:R-:W-:Y:S01]  /*1bc0*/  UIADD3 UR16, UPT, UPT, UR16, 0x4400, URZ ;  /* 0x0000440010107890 */ /* 0x000fe2000fffe0ff */
[----:B-1----:R-:W-:Y:S01]  /*1bd0*/  SHF.L.U32 R2, R15, 0x1f, RZ ;  /* 0x0000001f0f027819 */ /* 0x002fe200000006ff */
[----:B------:R-:W-:Y:S02]  /*1be0*/  UIADD3.X UR31, UPT, UPT, URZ, UR23, URZ, UP1, !UPT ;  /* 0x00000017ff1f7290 */ /* 0x000fe40008ffe4ff */
[----:B------:R-:W-:Y:S01]  /*1bf0*/  UIADD3.X UR29, UPT, UPT, URZ, UR23, URZ, UP0, !UPT ;  /* 0x00000017ff1d7290 */ /* 0x000fe200087fe4ff */
[----:B------:R1:W1:Y:S01]  /*1c00*/  SYNCS.PHASECHK.TRANS64.TRYWAIT P0, [UR8+0x40], R2 ;  /* 0x00004002ff0075a7 */ /* 0x0002620008001108 */
[----:B------:R-:W-:Y:S01]  /*1c10*/  ULEA UR8, UR25, UR4, 0xe ;  /* 0x0000000419087291 */ /* 0x000fe2000f8e70ff */
[----:B------:R-:W-:Y:S01]  /*1c20*/  UMOV UR26, 0x0 ;  /* 0x00000000001a7882 */ /* 0x000fe20000000000 */
[----:B------:R-:W-:-:S02]  /*1c30*/  UMOV UR27, 0x10000000 ;  /* 0x10000000001b7882 */ /* 0x000fc40000000000 */
[----:B------:R-:W-:Y:S01]  /*1c40*/  UIADD3 UR8, UPT, UPT, UR8, 0x14400, URZ ;  /* 0x0001440008087890 */ /* 0x000fe2000fffe0ff */
[----:B------:R-:W-:Y:S01]  /*1c50*/  UMOV UR18, UR34 ;  /* 0x0000002200127c82 */ /* 0x000fe20008000000 */
[----:B------:R-:W-:Y:S01]  /*1c60*/  UMOV UR20, UR36 ;  /* 0x0000002400147c82 */ /* 0x000fe20008000000 */
[----:B------:R-:W-:Y:S01]  /*1c70*/  UMOV UR12, UR36 ;  /* 0x00000024000c7c82 */ /* 0x000fe20008000000 */
[----:B------:R-:W-:Y:S01]  /*1c80*/  UMOV UR9, UR17 ;  /* 0x0000001100097c82 */ /* 0x000fe20008000000 */
[----:B------:R-:W-:Y:S01]  /*1c90*/  UMOV UR10, UR19 ;  /* 0x00000013000a7c82 */ /* 0x000fe20008000000 */
[----:B------:R1:W-:Y:S01]  /*1ca0*/  UTMALDG.3D [UR16], [UR30], desc[UR26] ;  /* 0x00001a101e0075b4 */ /* 0x0003e20008011000 */
[----:B------:R-:W-:Y:S01]  /*1cb0*/  UIADD3 UR24, UPT, UPT, UR24, 0x1, URZ ;  /* 0x0000000118187890 */ /* 0x000fe2000fffe0ff */
[----:B------:R-:W-:-:S03]  /*1cc0*/  UMOV UR25, UR6 ;  /* 0x0000000600197c82 */ /* 0x000fc60008000000 */
[----:B------:R-:W-:Y:S01]  /*1cd0*/  UISETP.NE.AND UP0, UPT, UR24, UR21, UPT ;  /* 0x000000151800728c */ /* 0x000fe2000bf05270 */
[----:B------:R1:W-:Y:S08]  /*1ce0*/  UTMALDG.3D [UR8], [UR28], desc[UR26] ;  /* 0x00001a081c0075b4 */ /* 0x0003f00008011000 */
[----:B------:R-:W-:Y:S05]  /*1cf0*/  BRA.U UP0, `(.L_x_31) ;  /* 0xfffffffd005c7547 */ /* 0x000fea000b83ffff */
.L_x_26:
[----:B-1----:R-:W-:Y:S01]  /*1d00*/  LEA R2, R14, UR4, 0x3 ;  /* 0x000000040e027c11 */ /* 0x002fe2000f8e18ff */
[----:B------:R-:W-:Y:S01]  /*1d10*/  NOP ;  /* 0x0000000000007918 */ /* 0x000fe20000000000 */
[----:B--2---:R-:W-:Y:S02]  /*1d20*/  SHF.L.U32 R3, R12, 0x1f, RZ ;  /* 0x0000001f0c037819 */ /* 0x004fe400000006ff */
[----:B------:R-:W-:Y:S02]  /*1d30*/  LEA R4, R14, UR4, 0x4 ;  /* 0x000000040e047c11 */ /* 0x000fe4000f8e20ff */
[----:B------:R-:W1:Y:S02]  /*1d40*/  SYNCS.PHASECHK.TRANS64.TRYWAIT P0, [R2+URZ+0xb0], R3 ;  /* 0x0000b003020075a7 */ /* 0x000e6400080011ff */
[----:B-1----:R-:W-:Y:S05]  /*1d50*/  @!P0 BRA `(.L_x_32) ;  /* 0x0000005800008947 */ /* 0x002fea0003800000 */
.L_x_112:
[----:B------:R-:W2:Y:S01]  /*1d60*/  LDS.128 R4, [R4+0x140] ;  /* 0x0001400004047984 */ /* 0x000ea20000000c00 */
[----:B---3--:R-:W-:Y:S01]  /*1d70*/  ISETP.GE.AND P0, PT, R40, 0x1, PT ;  /* 0x000000012800780c */ /* 0x008fe20003f06270 */
[----:B-1----:R-:W-:Y:S01]  /*1d80*/  VIADD R2, R2, 0xc0 ;  /* 0x000000c002027836 */ /* 0x002fe20000000000 */
[----:B------:R-:W-:Y:S01]  /*1d90*/  @!PT LDS RZ, [RZ] ;  /* 0x00000000fffff984 */ /* 0x000fe20000000800 */
[----:B------:R-:W-:Y:S01]  /*1da0*/  @!PT LDS RZ, [RZ] ;  /* 0x00000000fffff984 */ /* 0x000fe20000000800 */
[----:B------:R-:W-:Y:S01]  /*1db0*/  @!PT LDS RZ, [RZ] ;  /* 0x00000000fffff984 */ /* 0x000fe20000000800 */
[----:B------:R-:W-:Y:S01]  /*1dc0*/  @!PT LDS RZ, [RZ] ;  /* 0x00000000fffff984 */ /* 0x000fe20000000800 */
[----:B------:R1:W-:Y:S06]  /*1dd0*/  MEMBAR.ALL.CTA ;  /* 0x0000000000007992 */ /* 0x0003ec0000008000 */
[----:B-1----:R-:W1:Y:S01]  /*1de0*/  FENCE.VIEW.ASYNC.S ;  /* 0x00000000000073c6 */ /* 0x002e620000000000 */
[----:B------:R-:W-:-:S04]  /*1df0*/  PRMT R2, RZ, 0x654, R2 ;  /* 0x00000654ff027816 */ /* 0x000fc80000000002 */
[----:B-1----:R1:W-:Y:S01]  /*1e00*/  SYNCS.ARRIVE.TRANS64.RED.A1T0 RZ, [R2+URZ], RZ ;  /* 0x000000ff02ff79a7 */ /* 0x0023e200081004ff */
[----:B--2---:R-:W-:-:S13]  /*1e10*/  LOP3.LUT P2, RZ, R6, 0x1, RZ, 0xc0, !PT ;  /* 0x0000000106ff7812 */ /* 0x004fda000784c0ff */
[----:B------:R-:W-:Y:S01]  /*1e20*/  @P2 SHF.R.U32.HI R3, RZ, 0x10, R5 ;  /* 0x00000010ff032819 */ /* 0x000fe20000011605 */
[----:B------:R-:W-:Y:S01]  /*1e30*/  VOTEU.ANY UP0, P2 ;  /* 0x0000000000ff7886 */ /* 0x000fe20001000100 */
[----:B------:R-:W-:Y:S02]  /*1e40*/  @P2 MOV R13, R4 ;  /* 0x00000004000d2202 */ /* 0x000fe40000000f00 */
[----:B------:R-:W-:Y:S02]  /*1e50*/  @P2 R2UR.BROADCAST UR8, R3 ;  /* 0x00000000030822ca */ /* 0x000fe400008e0000 */
[----:B------:R-:W-:-:S11]  /*1e60*/  @P2 LOP3.LUT R11, R5, 0xffff, RZ, 0xc0, !PT ;  /* 0x0000ffff050b2812 */ /* 0x000fd600078ec0ff */
[----:B------:R-:W-:Y:S01]  /*1e70*/  @UP0 UMOV UR36, UR8 ;  /* 0x0000000800240c82 */ /* 0x000fe20008000000 */
[----:B-1----:R-:W-:Y:S05]  /*1e80*/  @!P0 BRA `(.L_x_33) ;  /* 0x0000000000b88947 */ /* 0x002fea0003800000 */
[----:B------:R-:W4:Y:S01]  /*1e90*/  LDC.64 R4, c[0x0][0xb18] ;  /* 0x0002c600ff047b82 */ /* 0x000f220000000a00 */
[----:B------:R-:W-:-:S07]  /*1ea0*/  ISETP.NE.AND P3, PT, R40, 0x1, PT ;  /* 0x000000012800780c */ /* 0x000fce0003f65270 */
[----:B------:R-:W1:Y:S08]  /*1eb0*/  LDC.64 R6, c[0x0][0xb10] ;  /* 0x0002c400ff067b82 */ /* 0x000e700000000a00 */
[----:B------:R-:W2:Y:S08]  /*1ec0*/  LDC R16, c[0x0][0xb20] ;  /* 0x0002c800ff107b82 */ /* 0x000eb00000000800 */
[----:B------:R-:W3:Y:S01]  /*1ed0*/  LDC R18, c[0x0][0xb0c] ;  /* 0x0002c300ff127b82 */ /* 0x000ee20000000800 */
[----:B----4-:R-:W-:Y:S01]  /*1ee0*/  IMAD.HI.U32 R17, R0, R5, RZ ;  /* 0x0000000500117227 */ /* 0x010fe200078e00ff */
[----:B------:R-:W-:-:S03]  /*1ef0*/  ISETP.NE.AND P0, PT, R4, 0x1, PT ;  /* 0x000000010400780c */ /* 0x000fc60003f05270 */
[----:B------:R-:W-:-:S03]  /*1f00*/  IMAD.HI.U32 R5, R11, R5, RZ ;  /* 0x000000050b057227 */ /* 0x000fc600078e00ff */
[----:B------:R-:W4:Y:S01]  /*1f10*/  LDC.64 R2, c[0x0][0xb28] ;  /* 0x0002ca00ff027b82 */ /* 0x000f220000000a00 */
[----:B-1----:R-:W-:-:S04]  /*1f20*/  IMAD.HI.U32 R20, R9, R6, RZ ;  /* 0x0000000609147227 */ /* 0x002fc800078e00ff */
[----:B------:R-:W-:Y:S01]  /*1f30*/  IMAD.HI.U32 R22, R13, R6, RZ ;  /* 0x000000060d167227 */ /* 0x000fe200078e00ff */
[----:B------:R-:W-:Y:S02]  /*1f40*/  SHF.R.U32.HI R20, RZ, R7, R20 ;  /* 0x00000007ff147219 */ /* 0x000fe40000011614 */
[-C--:B--2---:R-:W-:Y:S02]  /*1f50*/  SHF.R.U32.HI R17, RZ, R16.reuse, R17 ;  /* 0x00000010ff117219 */ /* 0x084fe40000011611 */
[----:B------:R-:W-:Y:S02]  /*1f60*/  SHF.R.U32.HI R16, RZ, R16, R5 ;  /* 0x00000010ff107219 */ /* 0x000fe40000011605 */
[----:B------:R-:W-:Y:S02]  /*1f70*/  SEL R17, R0, R17, !P0 ;  /* 0x0000001100117207 */ /* 0x000fe40004000000 */
[----:B------:R-:W-:Y:S02]  /*1f80*/  SHF.R.U32.HI R22, RZ, R7, R22 ;  /* 0x00000007ff167219 */ /* 0x000fe40000011616 */
[----:B---3--:R-:W-:-:S02]  /*1f90*/  ISETP.NE.AND P1, PT, R18, 0x1, PT ;  /* 0x000000011200780c */ /* 0x008fc40003f25270 */
[----:B------:R-:W-:Y:S02]  /*1fa0*/  SEL R5, R11, R16, !P0 ;  /* 0x000000100b057207 */ /* 0x000fe40004000000 */
[----:B------:R-:W-:Y:S02]  /*1fb0*/  SEL R19, R9, R20, !P1 ;  /* 0x0000001409137207 */ /* 0x000fe40004800000 */
[----:B------:R-:W-:Y:S01]  /*1fc0*/  SEL R7, R13, R22, !P1 ;  /* 0x000000160d077207 */ /* 0x000fe20004800000 */
[----:B----4-:R-:W-:-:S04]  /*1fd0*/  IMAD.HI.U32 R20, R17, R2, RZ ;  /* 0x0000000211147227 */ /* 0x010fc800078e00ff */
[----:B------:R-:W-:Y:S01]  /*1fe0*/  IMAD.HI.U32 R6, R19, R2, RZ ;  /* 0x0000000213067227 */ /* 0x000fe200078e00ff */
[----:B------:R-:W-:-:S04]  /*1ff0*/  @P3 SHF.R.U32.HI R17, RZ, R3, R20 ;  /* 0x00000003ff113219 */ /* 0x000fc80000011614 */
        /* <DEDUP_REMOVED lines=8> */
[----:B------:R-:W-:-:S04]  /*2080*/  @!P0 IMAD.HI.U32 R16, R7, R2, RZ ;  /* 0x0000000207108227 */ /* 0x000fc800078e00ff */
[----:B------:R-:W-:Y:S01]  /*2090*/  IMAD.MOV R2, RZ, RZ, -R6 ;  /* 0x000000ffff027224 */ /* 0x000fe200078e0a06 */
[----:B------:R-:W-:-:S03]  /*20a0*/  @!P0 SHF.R.U32.HI R16, RZ, R3, R16 ;  /* 0x00000003ff108219 */ /* 0x000fc60000011610 */
[----:B------:R-:W-:Y:S01]  /*20b0*/  IMAD R2, R40, R2, R5 ;  /* 0x0000000228027224 */ /* 0x000fe200078e0205 */
[----:B------:R-:W-:Y:S02]  /*20c0*/  @!P0 SEL R3, R7, R16, !P3 ;  /* 0x0000001007038207 */ /* 0x000fe40005800000 */
[----:B------:R-:W-:-:S03]  /*20d0*/  IADD3 R16, PT, PT, -R5, RZ, RZ ;  /* 0x000000ff05107210 */ /* 0x000fc60007ffe1ff */
[--C-:B------:R-:W-:Y:S02]  /*20e0*/  @!P0 IMAD.IADD R6, R6, 0x1, -R3.reuse ;  /* 0x0000000106068824 */ /* 0x100fe400078e0a03 */
[----:B------:R-:W-:Y:S01]  /*20f0*/  @!P0 IMAD R3, R2, R19, R3 ;  /* 0x0000001302038224 */ /* 0x000fe200078e0203 */
[----:B------:R-:W-:Y:S01]  /*2100*/  IADD3 R2, PT, PT, -R7, RZ, RZ ;  /* 0x000000ff07027210 */ /* 0x000fe20007ffe1ff */
[----:B------:R-:W-:Y:S02]  /*2110*/  @!P0 IMAD R5, R40, R6, R7 ;  /* 0x0000000628058224 */ /* 0x000fe400078e0207 */
[----:B------:R-:W-:Y:S02]  /*2120*/  IMAD R11, R4, R16, R11 ;  /* 0x00000010040b7224 */ /* 0x000fe400078e020b */
[----:B------:R-:W-:Y:S02]  /*2130*/  @!P0 IMAD.MOV.U32 R7, RZ, RZ, R3 ;  /* 0x000000ffff078224 */ /* 0x000fe400078e0003 */
[----:B------:R-:W-:-:S02]  /*2140*/  IMAD R2, R18, R2, R13 ;  /* 0x0000000212027224 */ /* 0x000fc400078e020d */
[----:B------:R-:W-:Y:S02]  /*2150*/  IMAD R11, R5, R4, R11 ;  /* 0x00000004050b7224 */ /* 0x000fe400078e020b */
[----:B------:R-:W-:Y:S02]  /*2160*/  IMAD R13, R7, R18, R2 ;  /* 0x00000012070d7224 */ /* 0x000fe400078e0202 */
.L_x_33:
[----:B------:R-:W1:Y:S02]  /*2170*/  LDCU UR8, c[0x0][0xb30] ;  /* 0x00016600ff0877ac */ /* 0x000e640008000800 */
[----:B-1----:R-:W-:-:S09]  /*2180*/  UISETP.NE.AND UP0, UPT, UR8, 0x1, UPT ;  /* 0x000000010800788c */ /* 0x002fd2000bf05270 */
[----:B------:R-:W-:Y:S05]  /*2190*/  BRA.U UP0, `(.L_x_34) ;  /* 0x0000000100407547 */ /* 0x000fea000b800000 */
[----:B------:R-:W1:Y:S08]  /*21a0*/  LDC.64 R4, c[0x0][0xb10] ;  /* 0x0002c400ff047b82 */ /* 0x000e700000000a00 */
[----:B------:R-:W2:Y:S08]  /*21b0*/  LDC.64 R2, c[0x0][0xb18] ;  /* 0x0002c600ff027b82 */ /* 0x000eb00000000a00 */
[----:B------:R-:W3:Y:S08]  /*21c0*/  LDC R6, c[0x0][0xb20] ;  /* 0x0002c800ff067b82 */ /* 0x000ef00000000800 */
[----:B------:R-:W4:Y:S01]  /*21d0*/  LDC R16, c[0x0][0xb0c] ;  /* 0x0002c300ff107b82 */ /* 0x000f220000000800 */
[----:B-1----:R-:W-:-:S05]  /*21e0*/  IMAD.HI.U32 R4, R13, R4, RZ ;  /* 0x000000040d047227 */ /* 0x002fca00078e00ff */
[----:B------:R-:W-:Y:S01]  /*21f0*/  SHF.R.U32.HI R4, RZ, R5, R4 ;  /* 0x00000005ff047219 */ /* 0x000fe20000011604 */
[----:B--2---:R-:W-:Y:S01]  /*2200*/  IMAD.HI.U32 R3, R11, R3, RZ ;  /* 0x000000030b037227 */ /* 0x004fe200078e00ff */
[----:B------:R-:W-:-:S04]  /*2210*/  ISETP.NE.AND P0, PT, R2, 0x1, PT ;  /* 0x000000010200780c */ /* 0x000fc80003f05270 */
[----:B---3--:R-:W-:-:S04]  /*2220*/  SHF.R.U32.HI R6, RZ, R6, R3 ;  /* 0x00000006ff067219 */ /* 0x008fc80000011603 */
[----:B------:R-:W-:Y:S02]  /*2230*/  SEL R3, R11, R6, !P0 ;  /* 0x000000060b037207 */ /* 0x000fe40004000000 */
[----:B----4-:R-:W-:-:S04]  /*2240*/  ISETP.NE.AND P1, PT, R16, 0x1, PT ;  /* 0x000000011000780c */ /* 0x010fc80003f25270 */
[----:B------:R-:W-:-:S05]  /*2250*/  SEL R4, R13, R4, !P1 ;  /* 0x000000040d047207 */ /* 0x000fca0004800000 */
[----:B------:R-:W-:Y:S02]  /*2260*/  IMAD.IADD R5, R3, 0x1, -R4 ;  /* 0x0000000103057824 */ /* 0x000fe400078e0a04 */
[----:B------:R-:W-:Y:S02]  /*2270*/  IMAD.IADD R3, R4, 0x1, -R3 ;  /* 0x0000000104037824 */ /* 0x000fe400078e0a03 */
[----:B------:R-:W-:Y:S02]  /*2280*/  IMAD R13, R5, R16, R13 ;  /* 0x00000010050d7224 */ /* 0x000fe400078e020d */
[----:B------:R-:W-:-:S07]  /*2290*/  IMAD R11, R3, R2, R11 ;  /* 0x00000002030b7224 */ /* 0x000fce00078e020b */
.L_x_34:
[----:B------:R-:W-:Y:S01]  /*22a0*/  VIADD R14, R14, 0x1 ;  /* 0x000000010e0e7836 */ /* 0x000fe20000000000 */
[----:B------:R-:W-:Y:S01]  /*22b0*/  PLOP3.LUT P1, PT, PT, PT, PT, 0x80, 0x8 ;  /* 0x000000000008781c */ /* 0x000fe20003f2f070 */
[----:B------:R-:W-:Y:S02]  /*22c0*/  IMAD.IADD R21, R13, 0x1, R96 ;  /* 0x000000010d157824 */ /* 0x000fe400078e0260 */
[----:B------:R-:W-:Y:S01]  /*22d0*/  IMAD.IADD R20, R11, 0x1, R94 ;  /* 0x000000010b147824 */ /* 0x000fe200078e025e */
[----:B------:R-:W-:-:S04]  /*22e0*/  ISETP.NE.AND P0, PT, R14, 0x2, PT ;  /* 0x000000020e00780c */ /* 0x000fc80003f05270 */
[----:B------:R-:W-:Y:S02]  /*22f0*/  SEL R3, RZ, 0x1, P0 ;  /* 0x00000001ff037807 */ /* 0x000fe40000000000 */
[----:B------:R-:W-:Y:S02]  /*2300*/  SEL R14, R14, RZ, P0 ;  /* 0x000000ff0e0e7207 */ /* 0x000fe40000000000 */
[----:B------:R-:W-:Y:S01]  /*2310*/  LOP3.LUT R12, R12, R3, RZ, 0x3c, !PT ;  /* 0x000000030c0c7212 */ /* 0x000fe200078e3cff */
[----:B------:R-:W-:Y:S06]  /*2320*/  @P2 BRA `(.L_x_35) ;  /* 0xfffffff000982947 */ /* 0x000fec000383ffff */
[----:B------:R-:W-:Y:S01]  /*2330*/  UIADD3 UR4, UPT, UPT, UR4, 0x40, URZ ;  /* 0x0000004004047890 */ /* 0x000fe2000fffe0ff */
[----:B------:R-:W-:-:S03]  /*2340*/  SHF.L.U32 R3, R15, 0x1f, RZ ;  /* 0x0000001f0f037819 */ /* 0x000fc600000006ff */
[----:B------:R-:W-:-:S09]  /*2350*/  ULEA UR5, UR6, UR4, 0x3 ;  /* 0x0000000406057291 */ /* 0x000fd2000f8e18ff */
[----:B------:R-:W1:Y:S02]  /*2360*/  SYNCS.PHASECHK.TRANS64.TRYWAIT P0, [UR5], R3 ;  /* 0x00000003ff0075a7 */ /* 0x000e640008001105 */
[----:B-1----:R-:W-:Y:S05]  /*2370*/  @!P0 BRA `(.L_x_36) ;  /* 0x00000050008c8947 */ /* 0x002fea0003800000 */
.L_x_114:
[----:B------:R-:W-:-:S04]  /*2380*/  UIADD3 UR6, UPT, UPT, UR6, 0x1, URZ ;  /* 0x0000000106067890 */ /* 0x000fc8000fffe0ff */
[----:B------:R-:W-:-:S04]  /*2390*/  UISETP.NE.AND UP0, UPT, UR6, 0x8, UPT ;  /* 0x000000080600788c */ /* 0x000fc8000bf05270 */
[----:B------:R-:W-:Y:S02]  /*23a0*/  USEL UR7, URZ, 0x1, UP0 ;  /* 0x00000001ff077887 */ /* 0x000fe40008000000 */
[----:B------:R-:W-:-:S04]  /*23b0*/  USEL UR6, UR6, URZ, UP0 ;  /* 0x000000ff06067287 */ /* 0x000fc80008000000 */
[----:B------:R-:W-:Y:S01]  /*23c0*/  ULEA UR5, UR6, UR4, 0x3 ;  /* 0x0000000406057291 */ /* 0x000fe2000f8e18ff */
[----:B------:R-:W-:-:S04]  /*23d0*/  LOP3.LUT R2, R15, UR7, RZ, 0x3c, !PT ;  /* 0x000000070f027c12 */ /* 0x000fc8000f8e3cff */
[----:B-1----:R-:W-:-:S04]  /*23e0*/  SHF.L.U32 R3, R2, 0x1f, RZ ;  /* 0x0000001f02037819 */ /* 0x002fc800000006ff */
[----:B------:R-:W1:Y:S02]  /*23f0*/  SYNCS.PHASECHK.TRANS64.TRYWAIT P0, [UR5], R3 ;  /* 0x00000003ff0075a7 */ /* 0x000e640008001105 */
[----:B-1----:R-:W-:Y:S05]  /*2400*/  @!P0 BRA `(.L_x_37) ;  /* 0x0000005000808947 */ /* 0x002fea0003800000 */
.L_x_116:
        /* <DEDUP_REMOVED lines=9> */
.L_x_118:
        /* <DEDUP_REMOVED lines=9> */
.L_x_120:
        /* <DEDUP_REMOVED lines=9> */
.L_x_122:
        /* <DEDUP_REMOVED lines=9> */
.L_x_124:
        /* <DEDUP_REMOVED lines=9> */
.L_x_126:
[----:B------:R-:W-:-:S04]  /*26e0*/  UIADD3 UR6, UPT, UPT, UR6, 0x1, URZ ;  /* 0x0000000106067890 */ /* 0x000fc8000fffe0ff */
[----:B------:R-:W-:-:S04]  /*26f0*/  UISETP.NE.AND UP0, UPT, UR6, 0x8, UPT ;  /* 0x000000080600788c */ /* 0x000fc8000bf05270 */
[----:B------:R-:W-:Y:S02]  /*2700*/  USEL UR5, URZ, 0x1, UP0 ;  /* 0x00000001ff057887 */ /* 0x000fe40008000000 */
[----:B------:R-:W-:-:S04]  /*2710*/  USEL UR6, UR6, URZ, UP0 ;  /* 0x000000ff06067287 */ /* 0x000fc80008000000 */
[----:B------:R-:W-:Y:S01]  /*2720*/  ULEA UR6, UR6, UR4, 0x3 ;  /* 0x0000000406067291 */ /* 0x000fe2000f8e18ff */
[----:B-1----:R-:W-:-:S04]  /*2730*/  LOP3.LUT R3, R2, UR5, RZ, 0x3c, !PT ;  /* 0x0000000502037c12 */ /* 0x002fc8000f8e3cff */
[----:B------:R-:W-:Y:S01]  /*2740*/  SHF.L.U32 R3, R3, 0x1f, RZ ;  /* 0x0000001f03037819 */ /* 0x000fe200000006ff */
[----:B----4-:R-:W-:-:S07]  /*2750*/  IMAD.U32 R0, RZ, RZ, UR6 ;  /* 0x00000006ff007e24 */ /* 0x010fce000f8e00ff */
.L_x_43:
[----:B-1----:R1:W2:Y:S02]  /*2760*/  SYNCS.PHASECHK.TRANS64.TRYWAIT P0, [R0+URZ], R3 ;  /* 0x00000003000075a7 */ /* 0x0022a400080011ff */
[----:B--2---:R-:W-:Y:S05]  /*2770*/  @!P0 NANOSLEEP.SYNCS 0x989680 ;  /* 0x009896800000895d */ /* 0x004fea0003900000 */
[----:B------:R-:W2:Y:S02]  /*2780*/  @!P0 SYNCS.PHASECHK.TRANS64 P0, [R0+URZ], R3 ;  /* 0x00000003000085a7 */ /* 0x000ea400080010ff */
[----:B--2---:R-:W-:Y:S05]  /*2790*/  @P0 EXIT ;  /* 0x000000000000094d */ /* 0x004fea0003800000 */
[----:B------:R-:W-:Y:S05]  /*27a0*/  BRA `(.L_x_43) ;  /* 0xfffffffc00ec7947 */ /* 0x000fea000383ffff */
.L_x_17:
[----:B------:R-:W-:-:S04]  /*27b0*/  UISETP.NE.AND UP1, UPT, UR37, URZ, UPT ;  /* 0x000000ff2500728c */ /* 0x000fc8000bf25270 */
[----:B------:R-:W-:-:S09]  /*27c0*/  UISETP.NE.OR UP1, UPT, UR8, 0x1, UP1 ;  /* 0x000000010800788c */ /* 0x000fd20008f25670 */
[----:B------:R-:W-:Y:S05]  /*27d0*/  BRA.U UP1, `(.L_x_44) ;  /* 0x0000000501487547 */ /* 0x000fea000b800000 */
[----:B------:R-:W-:Y:S01]  /*27e0*/  ISETP.NE.AND P2, PT, R2, RZ, PT ;  /* 0x000000ff0200720c */ /* 0x000fe20003f45270 */
[----:B------:R-:W-:Y:S01]  /*27f0*/  IMAD.MOV.U32 R12, RZ, RZ, 0x1 ;  /* 0x00000001ff0c7424 */ /* 0x000fe200078e00ff */
[----:B------:R-:W-:Y:S02]  /*2800*/  CS2R R10, SRZ ;  /* 0x00000000000a7805 */ /* 0x000fe4000001ff00 */
[----:B------:R-:W-:Y:S01]  /*2810*/  CS2R R8, SRZ ;  /* 0x0000000000087805 */ /* 0x000fe2000001ff00 */
[----:B------:R-:W-:Y:S01]  /*2820*/  UMOV UR4, 0x400 ;  /* 0x0000040000047882 */ /* 0x000fe20000000000 */
[----:B------:R-:W-:Y:S01]  /*2830*/  UMOV UR6, URZ ;  /* 0x000000ff00067c82 */ /* 0x000fe20008000000 */
[----:B------:R-:W-:-:S12]  /*2840*/  ULEA UR37, UR37, UR4, 0x18 ;  /* 0x0000000425257291 */ /* 0x000fd8000f8ec0ff */
.L_x_48:
[----:B------:R-:W-:Y:S02]  /*2850*/  LEA R0, R8, UR37, 0x3 ;  /* 0x0000002508007c11 */ /* 0x000fe4000f8e18ff */
[----:B------:R-:W-:-:S03]  /*2860*/  SHF.L.U32 R5, R9, 0x1f, RZ ;  /* 0x0000001f09057819 */ /* 0x000fc600000006ff */
[----:B------:R-:W-:Y:S01]  /*2870*/  VIADD R4, R0, 0x120 ;  /* 0x0000012000047836 */ /* 0x000fe20000000000 */
[----:B------:R-:W1:Y:S02]  /*2880*/  SYNCS.PHASECHK.TRANS64.TRYWAIT P0, [R0+URZ+0x110], R5 ;  /* 0x00011005000075a7 */ /* 0x000e6400080011ff */
[----:B-1----:R-:W-:Y:S05]  /*2890*/  @!P0 BRA `(.L_x_45) ;  /* 0x0000004c00ec8947 */ /* 0x002fea0003800000 */
.L_x_127:
[----:B------:R-:W-:Y:S01]  /*28a0*/  ULEA UR5, UR6, UR37, 0x3 ;  /* 0x0000002506057291 */ /* 0x000fe2000f8e18ff */
[----:B------:R-:W-:Y:S02]  /*28b0*/  PRMT R4, RZ, 0x654, R4 ;  /* 0x00000654ff047816 */ /* 0x000fe40000000004 */
[----:B-1----:R-:W-:Y:S01]  /*28c0*/  SHF.L.U32 R5, R12, 0x1f, RZ ;  /* 0x0000001f0c057819 */ /* 0x002fe200000006ff */
[----:B------:R-:W-:Y:S01]  /*28d0*/  UIADD3 UR4, UPT, UPT, UR5, 0xb0, URZ ;  /* 0x000000b005047890 */ /* 0x000fe2000fffe0ff */
[----:B------:R1:W-:Y:S05]  /*28e0*/  SYNCS.ARRIVE.TRANS64.RED.A1T0 RZ, [R4+URZ], RZ ;  /* 0x000000ff04ff79a7 */ /* 0x0003ea00081004ff */
[----:B------:R-:W-:Y:S01]  /*28f0*/  IMAD.U32 R7, RZ, RZ, UR4 ;  /* 0x00000004ff077e24 */ /* 0x000fe2000f8e00ff */
[----:B------:R-:W2:Y:S04]  /*2900*/  SYNCS.PHASECHK.TRANS64.TRYWAIT P0, [UR5+0xc0], R5 ;  /* 0x0000c005ff0075a7 */ /* 0x000ea80008001105 */
[----:B------:R-:W-:Y:S01]  /*2910*/  PRMT R6, R2, 0x654, R7 ;  /* 0x0000065402067816 */ /* 0x000fe20000000007 */
[----:B-1----:R-:W-:Y:S01]  /*2920*/  @!P2 IMAD.MOV.U32 R4, RZ, RZ, 0x10 ;  /* 0x00000010ff04a424 */ /* 0x002fe200078e00ff */
[----:B--2---:R-:W-:Y:S06]  /*2930*/  @!P0 BRA `(.L_x_46) ;  /* 0x0000004c00d88947 */ /* 0x004fec0003800000 */
.L_x_129:
[----:B------:R-:W-:Y:S01]  /*2940*/  ULEA UR4, UR6, UR37, 0x4 ;  /* 0x0000002506047291 */ /* 0x000fe2000f8e20ff */
[----:B------:R-:W-:Y:S01]  /*2950*/  SEL R3, R6, R3, !P2 ;  /* 0x0000000306037207 */ /* 0x000fe20005000000 */
[----:B------:R-:W-:Y:S01]  /*2960*/  UIADD3 UR5, UPT, UPT, UR5, 0xb0, URZ ;  /* 0x000000b005057890 */ /* 0x000fe2000fffe0ff */
[----:B-1----:R-:W-:Y:S01]  /*2970*/  LEA R0, R11, UR37, 0x3 ;  /* 0x000000250b007c11 */ /* 0x002fe2000f8e18ff */
[----:B------:R-:W-:Y:S01]  /*2980*/  UIADD3 UR4, UPT, UPT, UR4, 0x140, URZ ;  /* 0x0000014004047890 */ /* 0x000fe2000fffe0ff */
[----:B------:R-:W-:Y:S01]  /*2990*/  SHF.L.U32 R5, R10, 0x1f, RZ ;  /* 0x0000001f0a057819 */ /* 0x000fe200000006ff */
[----:B------:R1:W-:Y:S01]  /*29a0*/  @!P2 SYNCS.ARRIVE.TRANS64.RED RZ, [R3+URZ], R4 ;  /* 0x0000000403ffa9a7 */ /* 0x0003e200080004ff */
[----:B------:R-:W-:Y:S01]  /*29b0*/  UIADD3 UR6, UPT, UPT, UR6, 0x1, URZ ;  /* 0x0000000106067890 */ /* 0x000fe2000fffe0ff */
[----:B------:R-:W-:-:S03]  /*29c0*/  VIADD R8, R8, 0x1 ;  /* 0x0000000108087836 */ /* 0x000fc60000000000 */
[----:B------:R-:W-:Y:S02]  /*29d0*/  UISETP.NE.AND UP0, UPT, UR6, 0x2, UPT ;  /* 0x000000020600788c */ /* 0x000fe4000bf05270 */
[----:B------:R-:W-:Y:S06]  /*29e0*/  UGETNEXTWORKID.BROADCAST [UR4], [UR5] ;  /* 0x00000000040073ca */ /* 0x000fec0008000100 */
[----:B------:R-:W-:Y:S01]  /*29f0*/  USEL UR4, URZ, 0x1, UP0 ;  /* 0x00000001ff047887 */ /* 0x000fe20008000000 */
[----:B------:R-:W-:Y:S01]  /*2a00*/  ISETP.NE.AND P0, PT, R8, 0x2, PT ;  /* 0x000000020800780c */ /* 0x000fe20003f05270 */
[----:B------:R-:W-:Y:S01]  /*2a10*/  USEL UR6, UR6, URZ, UP0 ;  /* 0x000000ff06067287 */ /* 0x000fe20008000000 */
[----:B------:R-:W2:Y:S03]  /*2a20*/  SYNCS.PHASECHK.TRANS64.TRYWAIT P1, [R0+URZ+0xb0], R5 ;  /* 0x0000b005000075a7 */ /* 0x000ea600080211ff */
[----:B------:R-:W-:Y:S01]  /*2a30*/  LOP3.LUT R12, R12, UR4, RZ, 0x3c, !PT ;  /* 0x000000040c0c7c12 */ /* 0x000fe2000f8e3cff */
[----:B-12---:R-:W-:Y:S07]  /*2a40*/  @!P1 BRA `(.L_x_47) ;  /* 0x0000004c00ac9947 */ /* 0x006fee0003800000 */
.L_x_130:
[C---:B------:R-:W-:Y:S01]  /*2a50*/  LEA R4, R11.reuse, UR37, 0x4 ;  /* 0x000000250b047c11 */ /* 0x040fe2000f8e20ff */
[----:B-1----:R-:W-:Y:S01]  /*2a60*/  VIADD R0, R0, 0xc0 ;  /* 0x000000c000007836 */ /* 0x002fe20000000000 */
[----:B------:R-:W-:Y:S01]  /*2a70*/  SEL R8, R8, RZ, P0 ;  /* 0x000000ff08087207 */ /* 0x000fe20000000000 */
[----:B------:R-:W-:-:S03]  /*2a80*/  VIADD R11, R11, 0x1 ;  /* 0x000000010b0b7836 */ /* 0x000fc60000000000 */
[----:B------:R-:W1:Y:S01]  /*2a90*/  LDS.128 R4, [R4+0x140] ;  /* 0x0001400004047984 */ /* 0x000e620000000c00 */
[----:B------:R-:W-:Y:S02]  /*2aa0*/  PRMT R0, RZ, 0x654, R0 ;  /* 0x00000654ff007816 */ /* 0x000fe40000000000 */
[C---:B------:R-:W-:Y:S01]  /*2ab0*/  ISETP.NE.AND P1, PT, R11.reuse, 0x2, PT ;  /* 0x000000020b00780c */ /* 0x040fe20003f25270 */
[----:B------:R-:W-:Y:S01]  /*2ac0*/  @!PT LDS RZ, [RZ] ;  /* 0x00000000fffff984 */ /* 0x000fe20000000800 */
[----:B------:R-:W-:Y:S01]  /*2ad0*/  @!PT LDS RZ, [RZ] ;  /* 0x00000000fffff984 */ /* 0x000fe20000000800 */
[----:B------:R-:W-:Y:S01]  /*2ae0*/  @!PT LDS RZ, [RZ] ;  /* 0x00000000fffff984 */ /* 0x000fe20000000800 */
[----:B------:R-:W-:Y:S01]  /*2af0*/  @!PT LDS RZ, [RZ] ;  /* 0x00000000fffff984 */ /* 0x000fe20000000800 */
[----:B------:R2:W-:Y:S06]  /*2b00*/  MEMBAR.ALL.CTA ;  /* 0x0000000000007992 */ /* 0x0005ec0000008000 */
[----:B--2---:R-:W2:Y:S01]  /*2b10*/  FENCE.VIEW.ASYNC.S ;  /* 0x00000000000073c6 */ /* 0x004ea20000000000 */
[----:B------:R-:W-:Y:S01]  /*2b20*/  SEL R11, R11, RZ, P1 ;  /* 0x000000ff0b0b7207 */ /* 0x000fe20000800000 */
[----:B--2---:R2:W-:Y:S01]  /*2b30*/  SYNCS.ARRIVE.TRANS64.RED.A1T0 RZ, [R0+URZ], RZ ;  /* 0x000000ff00ff79a7 */ /* 0x0045e200081004ff */
[----:B-1----:R-:W-:-:S02]  /*2b40*/  LOP3.LUT P3, RZ, R6, 0x1, RZ, 0xc0, !PT ;  /* 0x0000000106ff7812 */ /* 0x002fc4000786c0ff */
[----:B------:R-:W-:-:S04]  /*2b50*/  SEL R5, RZ, 0x1, P1 ;  /* 0x00000001ff057807 */ /* 0x000fc80000800000 */
[----:B------:R-:W-:Y:S02]  /*2b60*/  LOP3.LUT R10, R10, R5, RZ, 0x3c, !PT ;  /* 0x000000050a0a7212 */ /* 0x000fe400078e3cff */
[----:B--2---:R-:W-:-:S04]  /*2b70*/  SEL R0, RZ, 0x1, P0 ;  /* 0x00000001ff007807 */ /* 0x004fc80000000000 */
[----:B------:R-:W-:Y:S01]  /*2b80*/  LOP3.LUT R9, R9, R0, RZ, 0x3c, !PT ;  /* 0x0000000009097212 */ /* 0x000fe200078e3cff */
[----:B------:R-:W-:Y:S06]  /*2b90*/  @P3 BRA `(.L_x_48) ;  /* 0xfffffffc002c3947 */ /* 0x000fec000383ffff */
[----:B------:R-:W-:Y:S01]  /*2ba0*/  ULEA UR5, UR6, UR37, 0x3 ;  /* 0x0000002506057291 */ /* 0x000fe2000f8e18ff */
[----:B------:R-:W-:-:S08]  /*2bb0*/  SHF.L.U32 R3, R12, 0x1f, RZ ;  /* 0x0000001f0c037819 */ /* 0x000fd000000006ff */
[----:B------:R-:W1:Y:S02]  /*2bc0*/  SYNCS.PHASECHK.TRANS64 P0, [UR5+0xc0], R3 ;  /* 0x0000c003ff0075a7 */ /* 0x000e640008001005 */
[----:B-1----:R-:W-:Y:S05]  /*2bd0*/  @P0 BRA `(.L_x_49) ;  /* 0x0000000000080947 */ /* 0x002fea0003800000 */
[----:B------:R-:W1:Y:S02]  /*2be0*/  SYNCS.PHASECHK.TRANS64.TRYWAIT P0, [UR5+0xc0], R3 ;  /* 0x0000c003ff0075a7 */ /* 0x000e640008001105 */
[----:B-1----:R-:W-:Y:S05]  /*2bf0*/  @!P0 BRA `(.L_x_50) ;  /* 0x0000004c00548947 */ /* 0x002fea0003800000 */
.L_x_49:
[----:B------:R-:W-:-:S04]  /*2c00*/  UIADD3 UR4, UPT, UPT, UR6, 0x1, URZ ;  /* 0x0000000106047890 */ /* 0x000fc8000fffe0ff */
[----:B------:R-:W-:-:S04]  /*2c10*/  UISETP.NE.AND UP0, UPT, UR4, 0x2, UPT ;  /* 0x000000020400788c */ /* 0x000fc8000bf05270 */
[----:B------:R-:W-:Y:S02]  /*2c20*/  USEL UR7, URZ, 0x1, UP0 ;  /* 0x00000001ff077887 */ /* 0x000fe40008000000 */
[----:B------:R-:W-:-:S04]  /*2c30*/  USEL UR4, UR4, URZ, UP0 ;  /* 0x000000ff04047287 */ /* 0x000fc80008000000 */
[----:B------:R-:W-:Y:S01]  /*2c40*/  ULEA UR4, UR4, UR37, 0x3 ;  /* 0x0000002504047291 */ /* 0x000fe2000f8e18ff */
[----:B-1----:R-:W-:-:S04]  /*2c50*/  LOP3.LUT R3, R12, UR7, RZ, 0x3c, !PT ;  /* 0x000000070c037c12 */ /* 0x002fc8000f8e3cff */
[----:B------:R-:W-:-:S04]  /*2c60*/  SHF.L.U32 R0, R3, 0x1f, RZ ;  /* 0x0000001f03007819 */ /* 0x000fc800000006ff */
[----:B------:R-:W1:Y:S02]  /*2c70*/  SYNCS.PHASECHK.TRANS64 P0, [UR4+0xc0], R0 ;  /* 0x0000c000ff0075a7 */ /* 0x000e640008001004 */
[----:B-1----:R-:W-:Y:S05]  /*2c80*/  @P0 EXIT ;  /* 0x000000000000094d */ /* 0x002fea0003800000 */
[----:B------:R-:W-:Y:S02]  /*2c90*/  SHF.L.U32 R3, R3, 0x1f, RZ ;  /* 0x0000001f03037819 */ /* 0x000fe400000006ff */
[----:B------:R-:W-:-:S07]  /*2ca0*/  MOV R0, UR4 ;  /* 0x0000000400007c02 */ /* 0x000fce0008000f00 */
.L_x_51:
[----:B-1----:R1:W2:Y:S02]  /*2cb0*/  SYNCS.PHASECHK.TRANS64.TRYWAIT P0, [R0+URZ+0xc0], R3 ;  /* 0x0000c003000075a7 */ /* 0x0022a400080011ff */
[----:B--2---:R-:W-:Y:S05]  /*2cc0*/  @!P0 NANOSLEEP.SYNCS 0x989680 ;  /* 0x009896800000895d */ /* 0x004fea0003900000 */
[----:B------:R-:W2:Y:S02]  /*2cd0*/  @!P0 SYNCS.PHASECHK.TRANS64 P0, [R0+URZ+0xc0], R3 ;  /* 0x0000c003000085a7 */ /* 0x000ea400080010ff */
[----:B--2---:R-:W-:Y:S05]  /*2ce0*/  @P0 EXIT ;  /* 0x000000000000094d */ /* 0x004fea0003800000 */
[----:B------:R-:W-:Y:S05]  /*2cf0*/  BRA `(.L_x_51) ;  /* 0xfffffffc00ec7947 */ /* 0x000fea000383ffff */
.L_x_44:
[----:B------:R-:W-:-:S09]  /*2d00*/  UISETP.NE.AND UP1, UPT, UR8, URZ, UPT ;  /* 0x000000ff0800728c */ /* 0x000fd2000bf25270 */
[----:B------:R-:W-:Y:S05]  /*2d10*/  BRA.U UP1, `(.L_x_52) ;  /* 0x0000000d01c87547 */ /* 0x000fea000b800000 */
[----:B------:R-:W-:Y:S01]  /*2d20*/  UMOV UR4, 0x40 ;  /* 0x0000004000047882 */ /* 0x000fe20000000000 */
[----:B------:R-:W-:Y:S01]  /*2d30*/  NOP ;  /* 0x0000000000007918 */ /* 0x000fe20000000000 */
[----:B------:R-:W-:Y:S01]  /*2d40*/  ULEA UR4, UR37, UR4, 0x18 ;  /* 0x0000000425047291 */ /* 0x000fe2000f8ec0ff */
[----:B------:R-:W-:Y:S02]  /*2d50*/  UMOV UR5, 0x400 ;  /* 0x0000040000057882 */ /* 0x000fe40000000000 */
[----:B------:R-:W-:-:S06]  /*2d60*/  ULEA UR37, UR37, UR5, 0x18 ;  /* 0x0000000525257291 */ /* 0x000fcc000f8ec0ff */
[----:B------:R-:W1:Y:S02]  /*2d70*/  LDS.U8 R0, [UR4+0x1c] ;  /* 0x00001c04ff007984 */ /* 0x000e640008000000 */
[----:B-1----:R-:W-:-:S13]  /*2d80*/  ISETP.NE.AND P0, PT, R0, RZ, PT ;  /* 0x000000ff0000720c */ /* 0x002fda0003f05270 */
[----:B------:R-:W-:Y:S05]  /*2d90*/  @P0 BRA `(.L_x_53) ;  /* 0x0000000000580947 */ /* 0x000fea0003800000 */
[----:B------:R-:W-:-:S13]  /*2da0*/  ELECT P0, URZ, PT ;  /* 0x0000000000ff782f */ /* 0x000fda0003800000 */
[----:B------:R-:W-:Y:S05]  /*2db0*/  @!P0 BRA `(.L_x_54) ;  /* 0x0000000000608947 */ /* 0x000fea0003800000 */
[----:B------:R-:W-:Y:S01]  /*2dc0*/  UMOV UR5, 0x10 ;  /* 0x0000001000057882 */ /* 0x000fe20000000000 */
[----:B------:R-:W-:Y:S01]  /*2dd0*/  HFMA2 R0, -RZ, RZ, 0, 5.9604644775390625e-08 ;  /* 0x00000001ff007431 */ /* 0x000fe200000001ff */
[----:B------:R-:W-:-:S03]  /*2de0*/  MOV R2, 0xffff ;  /* 0x0000ffff00027802 */ /* 0x000fc60000000f00 */
[----:B------:R-:W-:Y:S04]  /*2df0*/  DEPBAR.LE SB1, 0x36 ;  /* 0x00009d800000791a */ /* 0x000fe80000000000 */
[----:B------:R-:W1:Y:S02]  /*2e00*/  UTCATOMSWS.FIND_AND_SET.ALIGN UP0, UR5, UR5 ;  /* 0x00000005000575e3 */ /* 0x000e640008000800 */
[----:B-1----:R-:W-:Y:S01]  /*2e10*/  MOV R3, UR5 ;  /* 0x0000000500037c02 */ /* 0x002fe20008000f00 */
[----:B------:R-:W-:Y:S06]  /*2e20*/  BRA.U UP0, `(.L_x_55) ;  /* 0x0000000100187547 */ /* 0x000fec000b800000 */
.L_x_56:
[----:B------:R-:W-:Y:S05]  /*2e30*/  NANOSLEEP 0x64 ;  /* 0x000000640000795d */ /* 0x000fea0003800000 */
[----:B------:R-:W-:-:S05]  /*2e40*/  UMOV UR5, 0x10 ;  /* 0x0000001000057882 */ /* 0x000fca0000000000 */
[----:B------:R-:W-:Y:S04]  /*2e50*/  DEPBAR.LE SB1, 0x36 ;  /* 0x00009d800000791a */ /* 0x000fe80000000000 */
[----:B------:R-:W1:Y:S02]  /*2e60*/  UTCATOMSWS.FIND_AND_SET.ALIGN UP0, UR5, UR5 ;  /* 0x00000005000575e3 */ /* 0x000e640008000800 */
[----:B-1----:R-:W-:Y:S01]  /*2e70*/  MOV R3, UR5 ;  /* 0x0000000500037c02 */ /* 0x002fe20008000f00 */
[----:B------:R-:W-:Y:S05]  /*2e80*/  BRA.U !UP0, `(.L_x_56) ;  /* 0xfffffffd08e87547 */ /* 0x000fea000b83ffff */
.L_x_55:
[-C--:B------:R-:W-:Y:S02]  /*2e90*/  SHF.L.U32 R2, R2, R3.reuse, RZ ;  /* 0x0000000302027219 */ /* 0x080fe400000006ff */
[----:B------:R-:W-:Y:S01]  /*2ea0*/  SHF.L.U32 R0, R0, R3, RZ ;  /* 0x0000000300007219 */ /* 0x000fe200000006ff */
[----:B------:R-:W-:Y:S02]  /*2eb0*/  IMAD.SHL.U32 R3, R3, 0x20, RZ ;  /* 0x0000002003037824 */ /* 0x000fe400078e00ff */
[----:B------:R1:W-:Y:S04]  /*2ec0*/  ATOMS.OR RZ, [UR4+0x14], R2 ;  /* 0x00001402ffff798c */ /* 0x0003e8000b000004 */
[----:B------:R1:W-:Y:S04]  /*2ed0*/  ATOMS.OR RZ, [UR4+0x18], R0 ;  /* 0x00001800ffff798c */ /* 0x0003e8000b000004 */
[----:B------:R1:W-:Y:S01]  /*2ee0*/  STS [UR37+0x160], R3 ;  /* 0x00016003ff007988 */ /* 0x0003e20008000825 */
[----:B------:R-:W-:Y:S05]  /*2ef0*/  BRA `(.L_x_54) ;  /* 0x0000000000107947 */ /* 0x000fea0003800000 */
.L_x_53:
[----:B------:R-:W-:Y:S02]  /*2f00*/  MOV R0, 0xffffffff ;  /* 0xffffffff00007802 */ /* 0x000fe40000000f00 */
[----:B------:R-:W-:-:S03]  /*2f10*/  MOV R2, 0x2f40 ;  /* 0x00002f4000027802 */ /* 0x000fc60000000f00 */
[----:B------:R1:W-:Y:S04]  /*2f20*/  STS [UR37+0x160], R0 ;  /* 0x00016000ff007988 */ /* 0x0003e80008000825 */
[----:B-1-3-5:R-:W-:Y:S05]  /*2f30*/  CALL.REL.NOINC `($__internal_1_$__cuda_sm10x_tcgen05_guardrail_trap_phase_invalid_during_alloc) ;  /* 0x0000005000107944 */ /* 0x02afea0003c00000 */
.L_x_54:
[----:B------:R-:W-:Y:S05]  /*2f40*/  WARPSYNC.ALL ;  /* 0x0000000000007948 */ /* 0x000fea0003800000 */
[----:B------:R-:W2:Y:S01]  /*2f50*/  S2UR UR5, SR_CgaCtaId ;  /* 0x00000000000579c3 */ /* 0x000ea20000008800 */
[----:B------:R-:W-:Y:S01]  /*2f60*/  UMOV UR4, 0x400 ;  /* 0x0000040000047882 */ /* 0x000fe20000000000 */
[----:B------:R-:W-:-:S06]  /*2f70*/  NOP ;  /* 0x0000000000007918 */ /* 0x000fcc0000000000 */
[----:B------:R-:W-:Y:S06]  /*2f80*/  BAR.ARV 0x6, 0xa0 ;  /* 0x0182800000007b1d */ /* 0x000fec0000002000 */
[----:B------:R-:W4:Y:S01]  /*2f90*/  LDCU UR7, c[0x0][0x38c] ;  /* 0x00007180ff0777ac */ /* 0x000f220008000800 */
[----:B------:R-:W-:Y:S01]  /*2fa0*/  IMAD.MOV.U32 R11, RZ, RZ, 0x1 ;  /* 0x00000001ff0b7424 */ /* 0x000fe200078e00ff */
[----:B------:R-:W-:Y:S01]  /*2fb0*/  CS2R R8, SRZ ;  /* 0x0000000000087805 */ /* 0x000fe2000001ff00 */
[----:B------:R-:W-:Y:S01]  /*2fc0*/  IMAD.MOV.U32 R10, RZ, RZ, RZ ;  /* 0x000000ffff0a7224 */ /* 0x000fe200078e00ff */
[----:B------:R-:W3:Y:S01]  /*2fd0*/  LDCU UR6, c[0x0][0x38c] ;  /* 0x00007180ff0677ac */ /* 0x000ee20008000800 */
[----:B------:R-:W-:Y:S01]  /*2fe0*/  UMOV UR14, URZ ;  /* 0x000000ff000e7c82 */ /* 0x000fe20008000000 */
[----:B------:R-:W-:Y:S01]  /*2ff0*/  UMOV UR13, URZ ;  /* 0x000000ff000d7c82 */ /* 0x000fe20008000000 */
[----:B--2---:R-:W-:Y:S01]  /*3000*/  ULEA UR5, UR5, UR4, 0x18 ;  /* 0x0000000405057291 */ /* 0x004fe2000f8ec0ff */
[----:B------:R-:W-:Y:S01]  /*3010*/  UMOV UR24, 0x0 ;  /* 0x0000000000187882 */ /* 0x000fe20000000000 */
[----:B------:R-:W-:-:S02]  /*3020*/  UMOV UR25, 0x4208490 ;  /* 0x0420849000197882 */ /* 0x000fc40000000000 */
[----:B------:R-:W-:Y:S02]  /*3030*/  UIADD3 UR10, UPT, UPT, UR5, 0x14400, URZ ;  /* 0x00014400050a7890 */ /* 0x000fe4000fffe0ff */
[----:B------:R-:W-:Y:S02]  /*3040*/  UIADD3 UR15, UPT, UPT, UR5, 0x4400, URZ ;  /* 0x00004400050f7890 */ /* 0x000fe4000fffe0ff */
[----:B----4-:R-:W-:Y:S01]  /*3050*/  UIADD3 UR7, UPT, UPT, UR7, 0x7f, URZ ;  /* 0x0000007f07077890 */ /* 0x010fe2000fffe0ff */
[----:B-1----:R-:W1:Y:S01]  /*3060*/  LDS R0, [UR5+0x160] ;  /* 0x00016005ff007984 */ /* 0x002e620008000800 */
[----:B------:R-:W-:Y:S02]  /*3070*/  USHF.R.U32.HI UR10, URZ, 0x4, UR10 ;  /* 0x00000004ff0a7899 */ /* 0x000fe4000801160a */
[----:B------:R-:W-:Y:S02]  /*3080*/  USHF.R.S32.HI UR4, URZ, 0x1f, UR7 ;  /* 0x0000001fff047899 */ /* 0x000fe40008011407 */
[----:B------:R-:W-:-:S02]  /*3090*/  USHF.R.U32.HI UR15, URZ, 0x4, UR15 ;  /* 0x00000004ff0f7899 */ /* 0x000fc4000801160f */
[----:B------:R-:W-:Y:S02]  /*30a0*/  ULEA.HI UR4, UR4, UR7, URZ, 0x7 ;  /* 0x0000000704047291 */ /* 0x000fe4000f8f38ff */
[----:B------:R-:W-:Y:S02]  /*30b0*/  ULOP3.LUT UR10, UR10, 0x3fff, URZ, 0xc0, !UPT ;  /* 0x00003fff0a0a7892 */ /* 0x000fe4000f8ec0ff */
[----:B------:R-:W-:Y:S01]  /*30c0*/  USHF.R.S32.HI UR4, URZ, 0x7, UR4 ;  /* 0x00000007ff047899 */ /* 0x000fe20008011404 */
[----:B------:R-:W-:Y:S01]  /*30d0*/  UMOV UR22, 0x0 ;  /* 0x0000000000167882 */ /* 0x000fe20000000000 */
[----:B------:R-:W-:Y:S02]  /*30e0*/  UMOV UR23, 0x4208490 ;  /* 0x0420849000177882 */ /* 0x000fe40000000000 */
[----:B------:R-:W-:Y:S02]  /*30f0*/  UISETP.LT.AND UP0, UPT, UR4, 0x1, UPT ;  /* 0x000000010400788c */ /* 0x000fe4000bf01270 */
[----:B------:R-:W-:-:S02]  /*3100*/  ULOP3.LUT UR15, UR15, 0x3fff, URZ, 0xc0, !UPT ;  /* 0x00003fff0f0f7892 */ /* 0x000fc4000f8ec0ff */
[----:B------:R-:W-:Y:S02]  /*3110*/  USEL UR9, UR4, 0x1, !UP0 ;  /* 0x0000000104097887 */ /* 0x000fe4000c000000 */
[----:B------:R-:W-:Y:S02]  /*3120*/  ULOP3.LUT UR10, UR10, 0x10000, URZ, 0xfc, !UPT ;  /* 0x000100000a0a7892 */ /* 0x000fe4000f8efcff */
[----:B------:R-:W-:Y:S02]  /*3130*/  UIADD3 UR9, UPT, UPT, -UR9, URZ, URZ ;  /* 0x000000ff09097290 */ /* 0x000fe4000fffe1ff */
[----:B---3--:R-:W-:Y:S01]  /*3140*/  UISETP.GE.AND UP3, UPT, UR6, 0x1, UPT ;  /* 0x000000010600788c */ /* 0x008fe2000bf66270 */
[----:B------:R-:W-:Y:S01]  /*3150*/  UMOV UR20, 0x0 ;  /* 0x0000000000147882 */ /* 0x000fe20000000000 */
[----:B------:R-:W-:Y:S01]  /*3160*/  UMOV UR21, 0x4208490 ;  /* 0x0420849000157882 */ /* 0x000fe20000000000 */
[----:B------:R-:W-:Y:S01]  /*3170*/  UMOV UR18, 0x0 ;  /* 0x0000000000127882 */ /* 0x000fe20000000000 */
[----:B------:R-:W-:Y:S01]  /*3180*/  UMOV UR19, 0x4208490 ;  /* 0x0420849000137882 */ /* 0x000fe20000000000 */
[----:B-1----:R-:W-:-:S15]  /*3190*/  R2UR UR16, R0 ;  /* 0x00000000001072ca */ /* 0x002fde00000e0000 */
.L_x_63:
[----:B------:R-:W-:Y:S02]  /*31a0*/  LEA R0, R10, UR5, 0x3 ;  /* 0x000000050a007c11 */ /* 0x000fe4000f8e18ff */
[----:B------:R-:W-:Y:S02]  /*31b0*/  SHF.L.U32 R5, R9, 0x1f, RZ ;  /* 0x0000001f09057819 */ /* 0x000fe400000006ff */
[----:B------:R-:W-:Y:S01]  /*31c0*/  PLOP3.LUT P0, PT, PT, PT, UP3, 0x80, 0x8 ;  /* 0x000000000008781c */ /* 0x000fe20003f0f038 */
[----:B------:R-:W-:Y:S01]  /*31d0*/  VIADD R3, R0, 0xc0 ;  /* 0x000000c000037836 */ /* 0x000fe20000000000 */
[----:B-1----:R-:W1:Y:S02]  /*31e0*/  SYNCS.PHASECHK.TRANS64.TRYWAIT P1, [R0+URZ+0xb0], R5 ;  /* 0x0000b005000075a7 */ /* 0x002e6400080211ff */
[----:B-1-3--:R-:W-:Y:S09]  /*31f0*/  @!P1 BRA `(.L_x_57) ;  /* 0x0000004400ec9947 */ /* 0x00aff20003800000 */
.L_x_132:
[----:B------:R-:W-:Y:S01]  /*3200*/  LEA R4, R10, UR5, 0x4 ;  /* 0x000000050a047c11 */ /* 0x000fe2000f8e20ff */
[----:B------:R-:W-:Y:S01]  /*3210*/  @UP3 ULEA UR6, UR13, UR5, 0x3 ;  /* 0x000000050d063291 */ /* 0x000fe2000f8e18ff */
[----:B------:R-:W-:Y:S01]  /*3220*/  PLOP3.LUT P2, PT, PT, PT, PT, 0x80, 0x8 ;  /* 0x000000000008781c */ /* 0x000fe20003f4f070 */
[----:B------:R-:W-:Y:S01]  /*3230*/  ULEA UR7, UR14, UR5, 0x3 ;  /* 0x000000050e077291 */ /* 0x000fe2000f8e18ff */
[----:B------:R-:W-:Y:S02]  /*3240*/  PRMT R3, RZ, 0x654, R3 ;  /* 0x00000654ff037816 */ /* 0x000fe40000000003 */
[----:B-1----:R-:W1:Y:S01]  /*3250*/  LDS.128 R4, [R4+0x140] ;  /* 0x0001400004047984 */ /* 0x002e620000000c00 */
[----:B------:R-:W-:Y:S02]  /*3260*/  @P0 SHF.L.U32 R2, R8, 0x1f, RZ ;  /* 0x0000001f08020819 */ /* 0x000fe400000006ff */
[----:B------:R-:W-:Y:S01]  /*3270*/  SHF.L.U32 R0, R11, 0x1f, RZ ;  /* 0x0000001f0b007819 */ /* 0x000fe200000006ff */
[----:B------:R-:W-:Y:S01]  /*3280*/  @!PT LDS RZ, [RZ] ;  /* 0x00000000fffff984 */ /* 0x000fe20000000800 */
[----:B------:R-:W-:Y:S01]  /*3290*/  @!PT LDS RZ, [RZ] ;  /* 0x00000000fffff984 */ /* 0x000fe20000000800 */
[----:B------:R-:W-:Y:S01]  /*32a0*/  @!PT LDS RZ, [RZ] ;  /* 0x00000000fffff984 */ /* 0x000fe20000000800 */
[----:B------:R-:W-:Y:S01]  /*32b0*/  @!PT LDS RZ, [RZ] ;  /* 0x00000000fffff984 */ /* 0x000fe20000000800 */
[----:B------:R2:W-:Y:S06]  /*32c0*/  MEMBAR.ALL.CTA ;  /* 0x0000000000007992 */ /* 0x0005ec0000008000 */
[----:B--2---:R-:W2:Y:S02]  /*32d0*/  FENCE.VIEW.ASYNC.S ;  /* 0x00000000000073c6 */ /* 0x004ea40000000000 */
[----:B--2---:R2:W-:Y:S01]  /*32e0*/  SYNCS.ARRIVE.TRANS64.RED.A1T0 RZ, [R3+URZ], RZ ;  /* 0x000000ff03ff79a7 */ /* 0x0045e200081004ff */
[----:B------:R2:W3:Y:S01]  /*32f0*/  @P0 SYNCS.PHASECHK.TRANS64.TRYWAIT P2, [UR6], R2 ;  /* 0x00000002ff0005a7 */ /* 0x0004e20008041106 */
[----:B------:R-:W-:Y:S01]  /*3300*/  ULEA.HI UR6, UR14, UR14, URZ, 0x1 ;  /* 0x0000000e0e067291 */ /* 0x000fe2000f8f08ff */
[----:B-1----:R-:W-:-:S03]  /*3310*/  LOP3.LUT P1, RZ, R6, 0x1, RZ, 0xc0, !PT ;  /* 0x0000000106ff7812 */ /* 0x002fc6000782c0ff */
[----:B------:R-:W-:Y:S02]  /*3320*/  USHF.L.U32 UR8, UR6, 0x6, URZ ;  /* 0x0000000606087899 */ /* 0x000fe400080006ff */
[----:B------:R-:W-:Y:S02]  /*3330*/  ULOP3.LUT UR6, UR6, 0xffe, URZ, 0xc0, !UPT ;  /* 0x00000ffe06067892 */ /* 0x000fe4000f8ec0ff */
[----:B------:R-:W-:Y:S02]  /*3340*/  ULOP3.LUT UR8, UR8, 0xffffff80, URZ, 0xc0, !UPT ;  /* 0xffffff8008087892 */ /* 0x000fe4000f8ec0ff */
[----:B------:R-:W-:Y:S02]  /*3350*/  UIADD3 UR6, UPT, UPT, -UR6, UR14, URZ ;  /* 0x0000000e06067290 */ /* 0x000fe4000fffe1ff */
[----:B------:R-:W-:Y:S01]  /*3360*/  UIADD3 UR8, UPT, UPT, UR16, UR8, URZ ;  /* 0x0000000810087290 */ /* 0x000fe2000fffe0ff */
[----:B------:R-:W1:Y:S03]  /*3370*/  SYNCS.PHASECHK.TRANS64.TRYWAIT P0, [UR7+0xf0], R0 ;  /* 0x0000f000ff0075a7 */ /* 0x000e660008001107 */
[----:B------:R-:W-:Y:S01]  /*3380*/  ULEA UR8, UR6, UR8, 0x14 ;  /* 0x0000000806087291 */ /* 0x000fe2000f8ea0ff */
[----:B-123--:R-:W-:Y:S11]  /*3390*/  @!P0 BRA `(.L_x_58) ;  /* 0x0000004400988947 */ /* 0x00eff60003800000 */
.L_x_134:
[----:B------:R-:W-:Y:S01]  /*33a0*/  IADD3 R10, PT, PT, R10, 0x1, RZ ;  /* 0x000000010a0a7810 */ /* 0x000fe20007ffe0ff */
[----:B------:R-:W-:Y:S06]  /*33b0*/  BRA.U !UP3, `(.L_x_59) ;  /* 0x000000010bc07547 */ /* 0x000fec000b800000 */
[----:B------:R-:W-:Y:S01]  /*33c0*/  UPLOP3.LUT UP4, UPT, UPT, UPT, UPT, 0x40, 0x4 ;  /* 0x000000000004789c */ /* 0x000fe20003f8e870 */
[----:B------:R-:W-:Y:S01]  /*33d0*/  UMOV UR12, UR9 ;  /* 0x00000009000c7c82 */ /* 0x000fe20008000000 */
[----:B------:R-:W-:Y:S01]  /*33e0*/  UMOV UR11, UR4 ;  /* 0x00000004000b7c82 */ /* 0x000fe20008000000 */
[----:B------:R-:W-:-:S08]  /*33f0*/  UMOV UR17, UR13 ;  /* 0x0000000d00117c82 */ /* 0x000fd00008000000 */
.L_x_62:
[----:B------:R-:W-:Y:S02]  /*3400*/  UIADD3 UR12, UPT, UPT, UR12, 0x1, URZ ;  /* 0x000000010c0c7890 */ /* 0x000fe4000fffe0ff */
[----:B--2---:R-:W-:Y:S02]  /*3410*/  ULEA UR6, UR17, UR5, 0x3 ;  /* 0x0000000511067291 */ /* 0x004fe4000f8e18ff */
[----:B------:R-:W-:Y:S01]  /*3420*/  UISETP.NE.AND UP0, UPT, UR12, URZ, UPT ;  /* 0x000000ff0c00728c */ /* 0x000fe2000bf05270 */
[----:B---3--:R-:W-:Y:S10]  /*3430*/  @P2 BRA `(.L_x_60) ;  /* 0x00000000000c2947 */ /* 0x008ff40003800000 */
[----:B-1----:R-:W-:Y:S04]  /*3440*/  SHF.L.U32 R3, R8, 0x1f, RZ ;  /* 0x0000001f08037819 */ /* 0x002fe800000006ff */
[----:B------:R-:W1:Y:S02]  /*3450*/  SYNCS.PHASECHK.TRANS64.TRYWAIT P0, [UR6], R3 ;  /* 0x00000003ff0075a7 */ /* 0x000e640008001106 */
[----:B-1----:R-:W-:Y:S05]  /*3460*/  @!P0 BRA `(.L_x_61) ;  /* 0x00000044007c8947 */ /* 0x002fea0003800000 */
.L_x_60:
[----:B------:R-:W-:Y:S01]  /*3470*/  UISETP.NE.AND UP1, UPT, UR11, 0x1, UPT ;  /* 0x000000010b00788c */ /* 0x000fe2000bf25270 */
[----:B------:R-:W-:Y:S01]  /*3480*/  PLOP3.LUT P2, PT, PT, PT, PT, 0x80, 0x8 ;  /* 0x000000000008781c */ /* 0x000fe20003f4f070 */
[----:B------:R-:W-:Y:S02]  /*3490*/  UIADD3 UR13, UPT, UPT, UR17, 0x1, URZ ;  /* 0x00000001110d7890 */ /* 0x000fe4000fffe0ff */
[----:B------:R-:W-:Y:S02]  /*34a0*/  ULEA UR28, UR17, UR15, 0x9 ;  /* 0x0000000f111c7291 */ /* 0x000fe4000f8e48ff */
[----:B------:R-:W-:Y:S01]  /*34b0*/  UISETP.NE.AND UP2, UPT, UR13, 0x8, UPT ;  /* 0x000000080d00788c */ /* 0x000fe2000bf45270 */
[----:B------:R-:W-:Y:S01]  /*34c0*/  PLOP3.LUT P0, PT, PT, PT, UP1, 0x80, 0x8 ;  /* 0x000000000008781c */ /* 0x000fe20003f0f018 */
[----:B------:R-:W-:Y:S02]  /*34d0*/  UIADD3 UR40, UPT, UPT, UR28, 0x80, URZ ;  /* 0x000000801c287890 */ /* 0x000fe4000fffe0ff */
[----:B------:R-:W-:Y:S02]  /*34e0*/  USEL UR27, URZ, 0x1, UP2 ;  /* 0x00000001ff1b7887 */ /* 0x000fe40009000000 */
[----:B------:R-:W-:Y:S02]  /*34f0*/  USEL UR13, UR13, URZ, UP2 ;  /* 0x000000ff0d0d7287 */ /* 0x000fe40009000000 */
[----:B------:R-:W-:Y:S02]  /*3500*/  UIADD3 UR36, UPT, UPT, UR28, 0x100, URZ ;  /* 0x000001001c247890 */ /* 0x000fe4000fffe0ff */
[----:B------:R-:W-:Y:S01]  /*3510*/  @UP1 ULEA UR26, UR13, UR5, 0x3 ;  /* 0x000000050d1a1291 */ /* 0x000fe2000f8e18ff */
[----:B------:R-:W-:Y:S01]  /*3520*/  LOP3.LUT R8, R8, UR27, RZ, 0x3c, !PT ;  /* 0x0000001b08087c12 */ /* 0x000fe2000f8e3cff */
[----:B------:R-:W-:Y:S02]  /*3530*/  UIADD3 UR32, UPT, UPT, UR28, 0x180, URZ ;  /* 0x000001801c207890 */ /* 0x000fe4000fffe0ff */
[----:B------:R-:W-:Y:S01]  /*3540*/  UIADD3 UR6, UPT, UPT, UR6, 0x40, URZ ;  /* 0x0000004006067890 */ /* 0x000fe2000fffe0ff */
[----:B-1----:R-:W-:Y:S01]  /*3550*/  @P0 SHF.L.U32 R0, R8, 0x1f, RZ ;  /* 0x0000001f08000819 */ /* 0x002fe200000006ff */
[----:B------:R-:W-:Y:S01]  /*3560*/  UIADD3 UR11, UPT, UPT, UR11, -0x1, URZ ;  /* 0xffffffff0b0b7890 */ /* 0x000fe2000fffe0ff */
[----:B------:R-:W-:Y:S02]  /*3570*/  UMOV UR29, 0x80004020 ;  /* 0x80004020001d7882 */ /* 0x000fe40000000000 */
[----:B------:R2:W3:Y:S01]  /*3580*/  @P0 SYNCS.PHASECHK.TRANS64.TRYWAIT P2, [UR26], R0 ;  /* 0x00000000ff0005a7 */ /* 0x0004e2000804111a */
[----:B------:R-:W-:Y:S01]  /*3590*/  ULEA UR26, UR17, UR10, 0xa ;  /* 0x0000000a111a7291 */ /* 0x000fe2000f8e50ff */
[----:B------:R-:W-:Y:S01]  /*35a0*/  UMOV UR27, 0x40004040 ;  /* 0x40004040001b7882 */ /* 0x000fe20000000000 */
[----:B------:R-:W-:Y:S02]  /*35b0*/  UMOV UR41, 0x80004020 ;  /* 0x8000402000297882 */ /* 0x000fe40000000000 */
[----:B------:R-:W-:Y:S02]  /*35c0*/  UIADD3 UR38, UPT, UPT, UR26, 0x2, URZ ;  /* 0x000000021a267890 */ /* 0x000fe4000fffe0ff */
[----:B------:R-:W-:Y:S02]  /*35d0*/  UIADD3 UR34, UPT, UPT, UR26, 0x4, URZ ;  /* 0x000000041a227890 */ /* 0x000fe4000fffe0ff */
[----:B------:R-:W-:Y:S01]  /*35e0*/  UIADD3 UR30, UPT, UPT, UR26, 0x6, URZ ;  /* 0x000000061a1e7890 */ /* 0x000fe2000fffe0ff */
[----:B------:R2:W-:Y:S01]  /*35f0*/  UTCQMMA gdesc[UR28], gdesc[UR26], tmem[UR8], tmem[UR24], idesc[UR25], UP4 ;  /* 0x00ff181a1c0075ea */ /* 0x0005e2000a000308 */
[----:B------:R-:W-:Y:S01]  /*3600*/  UPLOP3.LUT UP4, UPT, UPT, UPT, UPT, 0x80, 0x8 ;  /* 0x000000000008789c */ /* 0x000fe20003f8f070 */
[----:B------:R-:W-:Y:S01]  /*3610*/  UMOV UR39, 0x40004040 ;  /* 0x4000404000277882 */ /* 0x000fe20000000000 */
[----:B------:R-:W-:Y:S01]  /*3620*/  UMOV UR37, 0x80004020 ;  /* 0x8000402000257882 */ /* 0x000fe20000000000 */
[----:B------:R2:W-:Y:S01]  /*3630*/  UTCQMMA gdesc[UR40], gdesc[UR38], tmem[UR8], tmem[UR22], idesc[UR23], UPT ;  /* 0x00ff1626280075ea */ /* 0x0005e2000b800308 */
[----:B------:R-:W-:Y:S01]  /*3640*/  UMOV UR35, 0x40004040 ;  /* 0x4000404000237882 */ /* 0x000fe20000000000 */
[----:B------:R-:W-:Y:S01]  /*3650*/  UMOV UR33, 0x80004020 ;  /* 0x8000402000217882 */ /* 0x000fe20000000000 */
[----:B------:R-:W-:Y:S01]  /*3660*/  UMOV UR31, 0x40004040 ;  /* 0x40004040001f7882 */ /* 0x000fe20000000000 */
[----:B------:R2:W-:Y:S01]  /*3670*/  UTCQMMA gdesc[UR36], gdesc[UR34], tmem[UR8], tmem[UR20], idesc[UR21], UPT ;  /* 0x00ff1422240075ea */ /* 0x0005e2000b800308 */
[----:B------:R2:W-:Y:S01]  /*3680*/  UTCQMMA gdesc[UR32], gdesc[UR30], tmem[UR8], tmem[UR18], idesc[UR19], UPT ;  /* 0x00ff121e200075ea */ /* 0x0005e2000b800308 */
[----:B------:R2:W-:Y:S01]  /*3690*/  UTCBAR [UR6], URZ ;  /* 0x000000ff060073e9 */ /* 0x0005e200080000ff */
[----:B------:R-:W-:Y:S01]  /*36a0*/  UMOV UR17, UR13 ;  /* 0x0000000d00117c82 */ /* 0x000fe20008000000 */
[----:B------:R-:W-:Y:S05]  /*36b0*/  BRA.U UP0, `(.L_x_62) ;  /* 0xfffffffd00507547 */ /* 0x000fea000b83ffff */
.L_x_59:
[----:B------:R-:W-:Y:S01]  /*36c0*/  UIADD3 UR14, UPT, UPT, UR14, 0x1, URZ ;  /* 0x000000010e0e7890 */ /* 0x000fe2000fffe0ff */
[C---:B------:R-:W-:Y:S01]  /*36d0*/  ISETP.NE.AND P0, PT, R10.reuse, 0x2, PT ;  /* 0x000000020a00780c */ /* 0x040fe20003f05270 */
[----:B------:R-:W-:Y:S02]  /*36e0*/  UIADD3 UR7, UPT, UPT, UR7, 0xd0, URZ ;  /* 0x000000d007077890 */ /* 0x000fe4000fffe0ff */
[----:B------:R-:W-:Y:S01]  /*36f0*/  UISETP.NE.AND UP0, UPT, UR14, 0x4, UPT ;  /* 0x000000040e00788c */ /* 0x000fe2000bf05270 */
[----:B-12---:R-:W-:Y:S02]  /*3700*/  SEL R0, RZ, 0x1, P0 ;  /* 0x00000001ff007807 */ /* 0x006fe40000000000 */
[----:B------:R-:W-:Y:S01]  /*3710*/  SEL R10, R10, RZ, P0 ;  /* 0x000000ff0a0a7207 */ /* 0x000fe20000000000 */
[----:B------:R-:W-:Y:S01]  /*3720*/  USEL UR6, URZ, 0x1, UP0 ;  /* 0x00000001ff067887 */ /* 0x000fe20008000000 */
[----:B------:R-:W-:Y:S01]  /*3730*/  LOP3.LUT R9, R9, R0, RZ, 0x3c, !PT ;  /* 0x0000000009097212 */ /* 0x000fe200078e3cff */
[----:B------:R-:W-:Y:S01]  /*3740*/  USEL UR14, UR14, URZ, UP0 ;  /* 0x000000ff0e0e7287 */ /* 0x000fe20008000000 */
[----:B------:R1:W-:Y:S03]  /*3750*/  UTCBAR [UR7], URZ ;  /* 0x000000ff070073e9 */ /* 0x0003e600080000ff */
[----:B------:R-:W-:Y:S01]  /*3760*/  LOP3.LUT R11, R11, UR6, RZ, 0x3c, !PT ;  /* 0x000000060b0b7c12 */ /* 0x000fe2000f8e3cff */
[----:B------:R-:W-:Y:S07]  /*3770*/  @P1 BRA `(.L_x_63) ;  /* 0xfffffff800881947 */ /* 0x000fee000383ffff */
[----:B------:R-:W2:Y:S01]  /*3780*/  S2UR UR4, SR_CgaCtaId ;  /* 0x00000000000479c3 */ /* 0x000ea20000008800 */
[----:B------:R-:W-:Y:S01]  /*3790*/  ELECT P0, URZ, PT ;  /* 0x0000000000ff782f */ /* 0x000fe20003800000 */
[----:B------:R-:W-:Y:S01]  /*37a0*/  IMAD.MOV.U32 R0, RZ, RZ, 0x1 ;  /* 0x00000001ff007424 */ /* 0x000fe200078e00ff */
[----:B------:R-:W-:Y:S01]  /*37b0*/  UIADD3 UR5, UPT, UPT, UR5, 0xf0, URZ ;  /* 0x000000f005057890 */ /* 0x000fe2000fffe0ff */
[----:B------:R-:W-:Y:S01]  /*37c0*/  SHF.L.U32 R3, R11, 0x1f, RZ ;  /* 0x0000001f0b037819 */ /* 0x000fe200000006ff */
[----:B------:R-:W-:-:S03]  /*37d0*/  UMOV UR6, 0x40 ;  /* 0x0000004000067882 */ /* 0x000fc60000000000 */
[----:B------:R-:W-:Y:S01]  /*37e0*/  UVIRTCOUNT.DEALLOC.SMPOOL 0x80 ;  /* 0x000000800000784c */ /* 0x000fe20000000000 */
[----:B--2---:R-:W-:Y:S02]  /*37f0*/  ULEA UR4, UR4, UR6, 0x18 ;  /* 0x0000000604047291 */ /* 0x004fe4000f8ec0ff */
[----:B------:R-:W-:-:S07]  /*3800*/  ULEA UR6, UR14, UR5, 0x3 ;  /* 0x000000050e067291 */ /* 0x000fce000f8e18ff */
[----:B------:R2:W-:Y:S02]  /*3810*/  @P0 STS.U8 [UR4+0x1c], R0 ;  /* 0x00001c00ff000988 */ /* 0x0005e40008000004 */
[----:B------:R-:W4:Y:S02]  /*3820*/  SYNCS.PHASECHK.TRANS64.TRYWAIT P0, [UR6], R3 ;  /* 0x00000003ff0075a7 */ /* 0x000f240008001106 */
[----:B--2-4-:R-:W-:Y:S05]  /*3830*/  @!P0 BRA `(.L_x_64) ;  /* 0x0000004000a08947 */ /* 0x014fea0003800000 */
.L_x_137:
[----:B-1----:R-:W-:-:S04]  /*3840*/  UIADD3 UR7, UPT, UPT, UR14, 0x1, URZ ;  /* 0x000000010e077890 */ /* 0x002fc8000fffe0ff */
[----:B------:R-:W-:-:S04]  /*3850*/  UISETP.NE.AND UP0, UPT, UR7, 0x4, UPT ;  /* 0x000000040700788c */ /* 0x000fc8000bf05270 */
[----:B------:R-:W-:Y:S02]  /*3860*/  USEL UR8, URZ, 0x1, UP0 ;  /* 0x00000001ff087887 */ /* 0x000fe40008000000 */
[----:B------:R-:W-:-:S04]  /*3870*/  USEL UR7, UR7, URZ, UP0 ;  /* 0x000000ff07077287 */ /* 0x000fc80008000000 */
[----:B------:R-:W-:Y:S01]  /*3880*/  ULEA UR6, UR7, UR5, 0x3 ;  /* 0x0000000507067291 */ /* 0x000fe2000f8e18ff */
[----:B------:R-:W-:-:S04]  /*3890*/  LOP3.LUT R2, R11, UR8, RZ, 0x3c, !PT ;  /* 0x000000080b027c12 */ /* 0x000fc8000f8e3cff */
[----:B--2---:R-:W-:-:S04]  /*38a0*/  SHF.L.U32 R3, R2, 0x1f, RZ ;  /* 0x0000001f02037819 */ /* 0x004fc800000006ff */
[----:B------:R-:W1:Y:S02]  /*38b0*/  SYNCS.PHASECHK.TRANS64.TRYWAIT P0, [UR6], R3 ;  /* 0x00000003ff0075a7 */ /* 0x000e640008001106 */
[----:B-1----:R-:W-:Y:S05]  /*38c0*/  @!P0 BRA `(.L_x_65) ;  /* 0x0000004000948947 */ /* 0x002fea0003800000 */
.L_x_139:
        /* <DEDUP_REMOVED lines=9> */
.L_x_141:
[----:B------:R-:W-:-:S04]  /*3960*/  UIADD3 UR7, UPT, UPT, UR7, 0x1, URZ ;  /* 0x0000000107077890 */ /* 0x000fc8000fffe0ff */
[----:B------:R-:W-:-:S04]  /*3970*/  UISETP.NE.AND UP0, UPT, UR7, 0x4, UPT ;  /* 0x000000040700788c */ /* 0x000fc8000bf05270 */
[----:B------:R-:W-:Y:S02]  /*3980*/  USEL UR6, URZ, 0x1, UP0 ;  /* 0x00000001ff067887 */ /* 0x000fe40008000000 */
[----:B------:R-:W-:-:S04]  /*3990*/  USEL UR7, UR7, URZ, UP0 ;  /* 0x000000ff07077287 */ /* 0x000fc80008000000 */
[----:B------:R-:W-:Y:S01]  /*39a0*/  ULEA UR7, UR7, UR5, 0x3 ;  /* 0x0000000507077291 */ /* 0x000fe2000f8e18ff */
[----:B-1----:R-:W-:-:S04]  /*39b0*/  LOP3.LUT R3, R2, UR6, RZ, 0x3c, !PT ;  /* 0x0000000602037c12 */ /* 0x002fc8000f8e3cff */
[----:B------:R-:W-:-:S04]  /*39c0*/  SHF.L.U32 R3, R3, 0x1f, RZ ;  /* 0x0000001f03037819 */ /* 0x000fc800000006ff */
[----:B------:R-:W1:Y:S02]  /*39d0*/  SYNCS.PHASECHK.TRANS64.TRYWAIT P0, [UR7], R3 ;  /* 0x00000003ff0075a7 */ /* 0x000e640008001107 */
[----:B-1----:R-:W-:Y:S05]  /*39e0*/  @!P0 BRA `(.L_x_67) ;  /* 0x00000040007c8947 */ /* 0x002fea0003800000 */
.L_x_143:
[----:B------:R-:W-:Y:S01]  /*39f0*/  NOP ;  /* 0x0000000000007918 */ /* 0x000fe20000000000 */
[----:B-1----:R-:W1:Y:S01]  /*3a00*/  LDS R0, [UR4+0x14] ;  /* 0x00001404ff007984 */ /* 0x002e620008000800 */
[----:B------:R-:W-:Y:S01]  /*3a10*/  ULOP3.LUT UR6, UR16, 0xffff, URZ, 0xc0, !UPT ;  /* 0x0000ffff10067892 */ /* 0x000fe2000f8ec0ff */
[----:B------:R-:W-:Y:S01]  /*3a20*/  UMOV UR8, 0xffff ;  /* 0x0000ffff00087882 */ /* 0x000fe20000000000 */
[----:B------:R-:W-:Y:S02]  /*3a30*/  UMOV UR5, 0x1 ;  /* 0x0000000100057882 */ /* 0x000fe40000000000 */
[----:B------:R-:W-:-:S04]  /*3a40*/  USHF.R.U32.HI UR6, URZ, 0x5, UR6 ;  /* 0x00000005ff067899 */ /* 0x000fc80008011606 */
[----:B------:R-:W-:Y:S02]  /*3a50*/  USHF.L.U32 UR8, UR8, UR6, URZ ;  /* 0x0000000608087299 */ /* 0x000fe400080006ff */
[----:B------:R-:W-:-:S04]  /*3a60*/  USHF.L.U32 UR5, UR5, UR6, URZ ;  /* 0x0000000605057299 */ /* 0x000fc800080006ff */
[----:B-1----:R-:W-:-:S04]  /*3a70*/  LOP3.LUT R0, R0, UR8, RZ, 0xc0, !PT ;  /* 0x0000000800007c12 */ /* 0x002fc8000f8ec0ff */
[----:B------:R-:W-:-:S13]  /*3a80*/  ISETP.NE.AND P0, PT, R0, UR8, PT ;  /* 0x0000000800007c0c */ /* 0x000fda000bf05270 */
[----:B------:R-:W-:Y:S05]  /*3a90*/  @P0 BRA `(.L_x_68) ;  /* 0x0000000000580947 */ /* 0x000fea0003800000 */
[----:B------:R-:W1:Y:S02]  /*3aa0*/  LDS R0, [UR4+0x18] ;  /* 0x00001804ff007984 */ /* 0x000e640008000800 */
[----:B-1----:R-:W-:-:S04]  /*3ab0*/  LOP3.LUT R0, R0, UR5, RZ, 0xc0, !PT ;  /* 0x0000000500007c12 */ /* 0x002fc8000f8ec0ff */
[----:B------:R-:W-:-:S13]  /*3ac0*/  ISETP.NE.AND P0, PT, R0, UR5, PT ;  /* 0x0000000500007c0c */ /* 0x000fda000bf05270 */
[----:B------:R-:W-:Y:S05]  /*3ad0*/  @P0 BRA `(.L_x_69) ;  /* 0x00000000003c0947 */ /* 0x000fea0003800000 */
[----:B------:R-:W1:Y:S01]  /*3ae0*/  S2R R2, SR_LANEID ;  /* 0x0000000000027919 */ /* 0x000e620000000000 */
[----:B------:R-:W-:Y:S01]  /*3af0*/  ULOP3.LUT UR8, URZ, UR8, URZ, 0x33, !UPT ;  /* 0x00000008ff087292 */ /* 0x000fe2000f8e33ff */
[----:B------:R-:W-:Y:S01]  /*3b00*/  LOP3.LUT R4, RZ, UR5, RZ, 0x33, !PT ;  /* 0x00000005ff047c12 */ /* 0x000fe2000f8e33ff */
[----:B------:R-:W-:Y:S02]  /*3b10*/  VOTEU.ANY UR7, UPT, PT ;  /* 0x0000000000077886 */ /* 0x000fe400038e0100 */
[----:B------:R-:W-:Y:S01]  /*3b20*/  UFLO.U32 UR7, UR7 ;  /* 0x00000007000772bd */ /* 0x000fe200080e0000 */
[----:B------:R-:W2:Y:S01]  /*3b30*/  REDUX UR5, R4 ;  /* 0x00000000040573c4 */ /* 0x000ea20000000000 */
[----:B------:R-:W-:-:S06]  /*3b40*/  IMAD.U32 R0, RZ, RZ, UR8 ;  /* 0x00000008ff007e24 */ /* 0x000fcc000f8e00ff */
[----:B------:R4:W-:Y:S01]  /*3b50*/  UTCATOMSWS.AND URZ, UR8 ;  /* 0x0000000800ff79e3 */ /* 0x0009e20008000000 */
[----:B------:R-:W3:Y:S01]  /*3b60*/  REDUX UR6, R0 ;  /* 0x00000000000673c4 */ /* 0x000ee20000000000 */
[----:B-1----:R-:W-:Y:S01]  /*3b70*/  ISETP.EQ.U32.AND P0, PT, R2, UR7, PT ;  /* 0x0000000702007c0c */ /* 0x002fe2000bf02070 */
[----:B--2---:R-:W-:Y:S01]  /*3b80*/  IMAD.U32 R2, RZ, RZ, UR5 ;  /* 0x00000005ff027e24 */ /* 0x004fe2000f8e00ff */
[----:B---3--:R-:W-:-:S11]  /*3b90*/  MOV R3, UR6 ;  /* 0x0000000600037c02 */ /* 0x008fd60008000f00 */
[----:B------:R4:W-:Y:S04]  /*3ba0*/  @P0 ATOMS.AND RZ, [UR4+0x14], R3 ;  /* 0x00001403ffff098c */ /* 0x0009e8000a800004 */
[----:B------:R4:W-:Y:S01]  /*3bb0*/  @P0 ATOMS.AND RZ, [UR4+0x18], R2 ;  /* 0x00001802ffff098c */ /* 0x0009e2000a800004 */
[----:B------:R-:W-:Y:S05]  /*3bc0*/  BRA `(.L_x_70) ;  /* 0x0000000000147947 */ /* 0x000fea0003800000 */
.L_x_69:
[----:B------:R-:W-:Y:S02]  /*3bd0*/  MOV R2, 0x3bf0 ;  /* 0x00003bf000027802 */ /* 0x000fe40000000f00 */
[----:B---3-5:R-:W-:Y:S05]  /*3be0*/  CALL.REL.NOINC `($__internal_0_$__cuda_sm10x_tcgen05_guardrail_trap_col_being_dealloced_not_returned_by_alloc) ;  /* 0x0000004000d87944 */ /* 0x028fea0003c00000 */
[----:B------:R-:W-:Y:S05]  /*3bf0*/  BRA `(.L_x_70) ;  /* 0x0000000000087947 */ /* 0x000fea0003800000 */
.L_x_68:
[----:B------:R-:W-:Y:S02]  /*3c00*/  MOV R2, 0x3c20 ;  /* 0x00003c2000027802 */ /* 0x000fe40000000f00 */
[----:B---3-5:R-:W-:Y:S05]  /*3c10*/  CALL.REL.NOINC `($__internal_2_$__cuda_sm10x_tcgen05_guardrail_trap_unallocated_columns_being_dealloced) ;  /* 0x0000004000e47944 */ /* 0x028fea0003c00000 */
.L_x_70:
[----:B------:R-:W-:Y:S01]  /*3c20*/  NOP ;  /* 0x0000000000007918 */ /* 0x000fe20000000000 */
[----:B----4-:R-:W-:Y:S05]  /*3c30*/  EXIT ;  /* 0x000000000000794d */ /* 0x010fea0003800000 */
.L_x_52:
[----:B------:R-:W-:-:S09]  /*3c40*/  UISETP.NE.OR UP2, UPT, UR8, 0x3, !UP2 ;  /* 0x000000030800788c */ /* 0x000fd2000d745670 */
[----:B------:R-:W-:Y:S05]  /*3c50*/  BRA.U UP2, `(.L_x_71) ;  /* 0x0000000d02407547 */ /* 0x000fea000b800000 */
[----:B------:R-:W1:Y:S01]  /*3c60*/  LDC R0, c[0x0][0xb30] ;  /* 0x0002cc00ff007b82 */ /* 0x000e620000000800 */
[----:B------:R-:W2:Y:S01]  /*3c70*/  LDCU.64 UR8, c[0x0][0x888] ;  /* 0x00011100ff0877ac */ /* 0x000ea20008000a00 */
[----:B------:R-:W-:Y:S02]  /*3c80*/  HFMA2 R29, -RZ, RZ, 0, 0 ;  /* 0x00000000ff1d7431 */ /* 0x000fe400000001ff */
[----:B------:R-:W-:Y:S01]  /*3c90*/  IMAD.MOV.U32 R31, RZ, RZ, 0x1 ;  /* 0x00000001ff1f7424 */ /* 0x000fe200078e00ff */
[----:B------:R-:W-:Y:S01]  /*3ca0*/  MOV R23, 0x1000 ;  /* 0x0000100000177802 */ /* 0x000fe20000000f00 */
[----:B------:R-:W4:Y:S01]  /*3cb0*/  LDCU.64 UR4, c[0x0][0x890] ;  /* 0x00011200ff0477ac */ /* 0x000f220008000a00 */
[----:B------:R-:W-:Y:S01]  /*3cc0*/  IMAD.MOV.U32 R30, RZ, RZ, RZ ;  /* 0x000000ffff1e7224 */ /* 0x000fe200078e00ff */
[----:B------:R-:W3:Y:S01]  /*3cd0*/  LDC R19, c[0x0][0x370] ;  /* 0x0000dc00ff137b82 */ /* 0x000ee20000000800 */
[----:B------:R-:W-:Y:S01]  /*3ce0*/  UMOV UR7, 0x400 ;  /* 0x0000040000077882 */ /* 0x000fe20000000000 */
[----:B------:R-:W-:-:S02]  /*3cf0*/  UPLOP3.LUT UP1, UPT, UPT, UPT, UPT, 0x40, 0x4 ;  /* 0x000000000004789c */ /* 0x000fc40003f2e870 */
[----:B------:R-:W-:-:S04]  /*3d00*/  ULEA UR7, UR37, UR7, 0x18 ;  /* 0x0000000725077291 */ /* 0x000fc8000f8ec0ff */
[----:B------:R-:W3:Y:S01]  /*3d10*/  LDC R2, c[0x0][0xb0c] ;  /* 0x0002c300ff027b82 */ /* 0x000ee20000000800 */
[----:B------:R-:W-:Y:S02]  /*3d20*/  UIADD3 UR13, UPT, UPT, UR7, 0x88, URZ ;  /* 0x00000088070d7890 */ /* 0x000fe4000fffe0ff */
[----:B--2---:R-:W-:Y:S02]  /*3d30*/  UISETP.NE.U32.AND UP2, UPT, UR8, URZ, UPT ;  /* 0x000000ff0800728c */ /* 0x004fe4000bf45070 */
[----:B------:R-:W-:Y:S02]  /*3d40*/  UIADD3 UR17, UPT, UPT, UR7, 0x80, URZ ;  /* 0x0000008007117890 */ /* 0x000fe4000fffe0ff */
[----:B----4-:R-:W-:Y:S01]  /*3d50*/  UISETP.NE.U32.AND UP3, UPT, UR4, URZ, UPT ;  /* 0x000000ff0400728c */ /* 0x010fe2000bf65070 */
[----:B------:R-:W2:Y:S01]  /*3d60*/  LDC R18, c[0x0][0xb20] ;  /* 0x0002c800ff127b82 */ /* 0x000ea20000000800 */
[----:B-1----:R-:W-:Y:S01]  /*3d70*/  ISETP.NE.AND P1, PT, R0, 0x1, PT ;  /* 0x000000010000780c */ /* 0x002fe20003f25270 */
[----:B------:R-:W-:-:S02]  /*3d80*/  UISETP.NE.AND.EX UP2, UPT, UR9, URZ, UPT, UP2 ;  /* 0x000000ff0900728c */ /* 0x000fc4000bf45320 */
[----:B------:R-:W-:Y:S02]  /*3d90*/  UPRMT UR13, UR37, 0x654, UR13 ;  /* 0x00000654250d7896 */ /* 0x000fe4000800000d */
[----:B------:R-:W-:Y:S02]  /*3da0*/  UISETP.NE.AND.EX UP3, UPT, UR5, URZ, UPT, UP3 ;  /* 0x000000ff0500728c */ /* 0x000fe4000bf65330 */
[----:B------:R-:W1:Y:S08]  /*3db0*/  LDC.64 R32, c[0x0][0x348] ;  /* 0x0000d200ff207b82 */ /* 0x000e700000000a00 */
[----:B------:R-:W4:Y:S08]  /*3dc0*/  LDC.64 R16, c[0x0][0xb10] ;  /* 0x0002c400ff107b82 */ /* 0x000f300000000a00 */
[----:B------:R-:W1:Y:S08]  /*3dd0*/  LDC.64 R6, c[0x0][0xb18] ;  /* 0x0002c600ff067b82 */ /* 0x000e700000000a00 */
[----:B------:R-:W1:Y:S08]  /*3de0*/  LDC.64 R4, c[0x0][0xb28] ;  /* 0x0002ca00ff047b82 */ /* 0x000e700000000a00 */
[----:B--23--:R-:W1:Y:S02]  /*3df0*/  LDC R22, c[0x0][0x374] ;  /* 0x0000dd00ff167b82 */ /* 0x00ce640000000800 */
.L_x_80:
[C---:B------:R-:W-:Y:S02]  /*3e00*/  LEA R0, R30.reuse, UR7, 0x3 ;  /* 0x000000071e007c11 */ /* 0x040fe4000f8e18ff */
[----:B------:R-:W-:Y:S02]  /*3e10*/  SHF.L.U32 R3, R29, 0x1f, RZ ;  /* 0x0000001f1d037819 */ /* 0x000fe400000006ff */
[----:B------:R-:W-:Y:S02]  /*3e20*/  LEA R24, R30, UR7, 0x4 ;  /* 0x000000071e187c11 */ /* 0x000fe4000f8e20ff */
[----:B--2---:R-:W2:Y:S02]  /*3e30*/  SYNCS.PHASECHK.TRANS64.TRYWAIT P0, [R0+URZ+0xb0], R3 ;  /* 0x0000b003000075a7 */ /* 0x004ea400080011ff */
[----:B--2---:R-:W-:Y:S05]  /*3e40*/  @!P0 BRA `(.L_x_72) ;  /* 0x0000003c007c8947 */ /* 0x004fea0003800000 */
.L_x_144:
[----:B------:R-:W-:Y:S01]  /*3e50*/  ISETP.GE.AND P0, PT, R40, 0x1, PT ;  /* 0x000000012800780c */ /* 0x000fe20003f06270 */
[----:B------:R-:W3:Y:S01]  /*3e60*/  LDS.128 R24, [R24+0x140] ;  /* 0x0001400018187984 */ /* 0x000ee20000000c00 */
[----:B--2---:R-:W-:Y:S01]  /*3e70*/  VIADD R0, R0, 0xc0 ;  /* 0x000000c000007836 */ /* 0x004fe20000000000 */
[----:B------:R-:W-:Y:S01]  /*3e80*/  @!PT LDS RZ, [RZ] ;  /* 0x00000000fffff984 */ /* 0x000fe20000000800 */
[----:B------:R-:W-:Y:S01]  /*3e90*/  @!PT LDS RZ, [RZ] ;  /* 0x00000000fffff984 */ /* 0x000fe20000000800 */
[----:B------:R-:W-:Y:S01]  /*3ea0*/  @!PT LDS RZ, [RZ] ;  /* 0x00000000fffff984 */ /* 0x000fe20000000800 */
[----:B------:R-:W-:Y:S01]  /*3eb0*/  @!PT LDS RZ, [RZ] ;  /* 0x00000000fffff984 */ /* 0x000fe20000000800 */
[----:B------:R2:W-:Y:S06]  /*3ec0*/  MEMBAR.ALL.CTA ;  /* 0x0000000000007992 */ /* 0x0005ec0000008000 */
[----:B--2---:R-:W2:Y:S01]  /*3ed0*/  FENCE.VIEW.ASYNC.S ;  /* 0x00000000000073c6 */ /* 0x004ea20000000000 */
[----:B------:R-:W-:Y:S04]  /*3ee0*/  PRMT R0, RZ, 0x654, R0 ;  /* 0x00000654ff007816 */ /* 0x000fe80000000000 */
[----:B--2---:R2:W-:Y:S01]  /*3ef0*/  SYNCS.ARRIVE.TRANS64.RED.A1T0 RZ, [R0+URZ], RZ ;  /* 0x000000ff00ff79a7 */ /* 0x0045e200081004ff */
[----:B---3--:R-:W-:Y:S11]  /*3f00*/  LOP3.LUT P3, RZ, R26, 0x1, RZ, 0xc0, !PT ;  /* 0x000000011aff7812 */ /* 0x008ff6000786c0ff */
[----:B------:R-:W-:Y:S02]  /*3f10*/  @!UPT UIADD3 URZ, UPT, UPT, URZ, URZ, URZ ;  /* 0x000000fffffff290 */ /* 0x000fe4000fffe0ff */
[----:B------:R-:W-:Y:S02]  /*3f20*/  @P3 MOV R13, R24 ;  /* 0x00000018000d3202 */ /* 0x000fe40000000f00 */
[----:B------:R-:W-:Y:S01]  /*3f30*/  @P3 LOP3.LUT R8, R25, 0xffff, RZ, 0xc0, !PT ;  /* 0x0000ffff19083812 */ /* 0x000fe200078ec0ff */
[----:B--2---:R-:W-:Y:S06]  /*3f40*/  @!P0 BRA `(.L_x_73) ;  /* 0x0000000000a48947 */ /* 0x004fec0003800000 */
[----:B-1----:R-:W-:Y:S01]  /*3f50*/  IMAD.HI.U32 R35, R22, R7, RZ ;  /* 0x0000000716237227 */ /* 0x002fe200078e00ff */
[----:B------:R-:W-:Y:S02]  /*3f60*/  ISETP.NE.AND P0, PT, R6, 0x1, PT ;  /* 0x000000010600780c */ /* 0x000fe40003f05270 */
[----:B------:R-:W-:Y:S01]  /*3f70*/  ISETP.NE.AND P2, PT, R40, 0x1, PT ;  /* 0x000000012800780c */ /* 0x000fe20003f45270 */
[----:B----4-:R-:W-:Y:S01]  /*3f80*/  IMAD.HI.U32 R34, R19, R16, RZ ;  /* 0x0000001013227227 */ /* 0x010fe200078e00ff */
[----:B------:R-:W-:Y:S02]  /*3f90*/  SHF.R.U32.HI R35, RZ, R18, R35 ;  /* 0x00000012ff237219 */ /* 0x000fe40000011623 */
[----:B------:R-:W-:Y:S01]  /*3fa0*/  ISETP.NE.AND P4, PT, R2, 0x1, PT ;  /* 0x000000010200780c */ /* 0x000fe20003f85270 */
[----:B------:R-:W-:Y:S01]  /*3fb0*/  IMAD.HI.U32 R36, R13, R16, RZ ;  /* 0x000000100d247227 */ /* 0x000fe200078e00ff */
[----:B------:R-:W-:Y:S02]  /*3fc0*/  SHF.R.U32.HI R34, RZ, R17, R34 ;  /* 0x00000011ff227219 */ /* 0x000fe40000011622 */
[----:B------:R-:W-:Y:S01]  /*3fd0*/  SEL R3, R22, R35, !P0 ;  /* 0x0000002316037207 */ /* 0x000fe20004000000 */
[C---:B------:R-:W-:Y:S01]  /*3fe0*/  IMAD.HI.U32 R35, R8.reuse, R7, RZ ;  /* 0x0000000708237227 */ /* 0x040fe200078e00ff */
[----:B------:R-:W-:Y:S02]  /*3ff0*/  SEL R11, R19, R34, !P4 ;  /* 0x00000022130b7207 */ /* 0x000fe40006000000 */
[----:B------:R-:W-:Y:S01]  /*4000*/  SHF.R.U32.HI R36, RZ, R17, R36 ;  /* 0x00000011ff247219 */ /* 0x000fe20000011624 */
[----:B------:R-:W-:Y:S01]  /*4010*/  IMAD.HI.U32 R38, R3, R4, RZ ;  /* 0x0000000403267227 */ /* 0x000fe200078e00ff */
[----:B------:R-:W-:Y:S03]  /*4020*/  SHF.R.U32.HI R35, RZ, R18, R35 ;  /* 0x00000012ff237219 */ /* 0x000fe60000011623 */
[----:B------:R-:W-:Y:S01]  /*4030*/  IMAD.HI.U32 R34, R11, R4, RZ ;  /* 0x000000040b227227 */ /* 0x000fe200078e00ff */
[----:B------:R-:W-:Y:S02]  /*4040*/  @P2 SHF.R.U32.HI R3, RZ, R5, R38 ;  /* 0x00000005ff032219 */ /* 0x000fe40000011626 */
[----:B------:R-:W-:Y:S02]  /*4050*/  SEL R9, R8, R35, !P0 ;  /* 0x0000002308097207 */ /* 0x000fe40004000000 */
[----:B------:R-:W-:Y:S01]  /*4060*/  @P2 SHF.R.U32.HI R11, RZ, R5, R34 ;  /* 0x00000005ff0b2219 */ /* 0x000fe20000011622 */
[C---:B------:R-:W-:Y:S01]  /*4070*/  IMAD R10, R40.reuse, R3, RZ ;  /* 0x00000003280a7224 */ /* 0x040fe200078e02ff */
[----:B------:R-:W-:Y:S01]  /*4080*/  SEL R3, R13, R36, !P4 ;  /* 0x000000240d037207 */ /* 0x000fe20006000000 */
[C---:B------:R-:W-:Y:S03]  /*4090*/  IMAD.HI.U32 R14, R9.reuse, R4, RZ ;  /* 0x00000004090e7227 */ /* 0x040fe600078e00ff */
[----:B------:R-:W-:Y:S01]  /*40a0*/  ISETP.GE.AND P0, PT, R9, R10, PT ;  /* 0x0000000a0900720c */ /* 0x000fe20003f06270 */
[C---:B------:R-:W-:Y:S01]  /*40b0*/  IMAD R12, R40.reuse, R11, RZ ;  /* 0x0000000b280c7224 */ /* 0x040fe200078e02ff */
[-C--:B------:R-:W-:Y:S04]  /*40c0*/  SHF.R.U32.HI R14, RZ, R5.reuse, R14 ;  /* 0x00000005ff0e7219 */ /* 0x080fe8000001160e */
[----:B------:R-:W-:Y:S02]  /*40d0*/  ISETP.GE.OR P0, PT, R3, R12, P0 ;  /* 0x0000000c0300720c */ /* 0x000fe40000706670 */
[----:B------:R-:W-:Y:S05]  /*40e0*/  SEL R15, R9, R14, !P2 ;  /* 0x0000000e090f7207 */ /* 0x000fea0005000000 */
[----:B------:R-:W-:Y:S04]  /*40f0*/  IMAD.MOV R14, RZ, RZ, -R15 ;  /* 0x000000ffff0e7224 */ /* 0x000fe800078e0a0f */
[----:B------:R-:W-:Y:S02]  /*4100*/  IMAD R14, R40, R14, R9 ;  /* 0x0000000e280e7224 */ /* 0x000fe400078e0209 */
[C---:B------:R-:W-:Y:S05]  /*4110*/  @!P0 IMAD.HI.U32 R10, R3.reuse, R4, RZ ;  /* 0x00000004030a8227 */ /* 0x040fea00078e00ff */
[----:B------:R-:W-:Y:S04]  /*4120*/  @!P0 SHF.R.U32.HI R10, RZ, R5, R10 ;  /* 0x00000005ff0a8219 */ /* 0x000fe8000001160a */
[----:B------:R-:W-:Y:S01]  /*4130*/  @!P0 SEL R0, R3, R10, !P2 ;  /* 0x0000000a03008207 */ /* 0x000fe20005000000 */
[----:B------:R-:W-:Y:S03]  /*4140*/  IMAD.MOV R10, RZ, RZ, -R3 ;  /* 0x000000ffff0a7224 */ /* 0x000fe600078e0a03 */
[----:B------:R-:W-:Y:S01]  /*4150*/  @!P0 IADD3 R15, PT, PT, R15, -R0, RZ ;  /* 0x800000000f0f8210 */ /* 0x000fe20007ffe0ff */
[----:B------:R-:W-:Y:S01]  /*4160*/  @!P0 IMAD R0, R11, R14, R0 ;  /* 0x0000000e0b008224 */ /* 0x000fe200078e0200 */
[----:B------:R-:W-:Y:S01]  /*4170*/  IADD3 R11, PT, PT, -R9, RZ, RZ ;  /* 0x000000ff090b7210 */ /* 0x000fe20007ffe1ff */
[----:B------:R-:W-:Y:S02]  /*4180*/  IMAD R13, R2, R10, R13 ;  /* 0x0000000a020d7224 */ /* 0x000fe400078e020d */
[----:B------:R-:W-:Y:S02]  /*4190*/  @!P0 IMAD R9, R15, R40, R3 ;  /* 0x000000280f098224 */ /* 0x000fe400078e0203 */
[----:B------:R-:W-:Y:S02]  /*41a0*/  @!P0 IMAD.MOV.U32 R3, RZ, RZ, R0 ;  /* 0x000000ffff038224 */ /* 0x000fe400078e0000 */
[----:B------:R-:W-:Y:S02]  /*41b0*/  IMAD R8, R6, R11, R8 ;  /* 0x0000000b06087224 */ /* 0x000fe400078e0208 */
[----:B------:R-:W-:Y:S02]  /*41c0*/  IMAD R13, R3, R2, R13 ;  /* 0x00000002030d7224 */ /* 0x000fe400078e020d */
[----:B------:R-:W-:Y:S02]  /*41d0*/  IMAD R8, R9, R6, R8 ;  /* 0x0000000609087224 */ /* 0x000fe400078e0208 */
.L_x_73:
[----:B------:R-:W-:Y:S05]  /*41e0*/  BRA.U UP1, `(.L_x_74) ;  /* 0x0000000101107547 */ /* 0x000fea000b800000 */
[----:B------:R-:W-:Y:S04]  /*41f0*/  MOV R0, UR6 ;  /* 0x0000000600007c02 */ /* 0x000fe80008000f00 */
[----:B------:R-:W-:Y:S04]  /*4200*/  SHF.L.U32 R3, R0, 0x1f, RZ ;  /* 0x0000001f00037819 */ /* 0x000fe800000006ff */
[----:B------:R-:W2:Y:S02]  /*4210*/  SYNCS.PHASECHK.TRANS64.TRYWAIT P0, [UR7+0xa8], R3 ;  /* 0x0000a803ff0075a7 */ /* 0x000ea40008001107 */
[----:B--2---:R-:W-:Y:S05]  /*4220*/  @!P0 BRA `(.L_x_75) ;  /* 0x0000003800988947 */ /* 0x004fea0003800000 */
.L_x_74:
[----:B------:R-:W-:Y:S02]  /*4230*/  R2UR UR19, R21 ;  /* 0x00000000151372ca */ /* 0x000fe400000e0000 */
[----:B------:R-:W-:Y:S02]  /*4240*/  R2UR UR18, R20 ;  /* 0x00000000141272ca */ /* 0x000fe400000e0000 */
[----:B------:R-:W-:Y:S02]  /*4250*/  ISETP.NE.U32.AND P2, PT, RZ, UR4, PT ;  /* 0x00000004ff007c0c */ /* 0x000fe4000bf45070 */
[----:B------:R-:W-:Y:S02]  /*4260*/  SHF.L.U32 R12, R31, 0x1f, RZ ;  /* 0x0000001f1f0c7819 */ /* 0x000fe400000006ff */
[----:B------:R-:W-:Y:S05]  /*4270*/  ISETP.NE.AND.EX P2, PT, RZ, UR5, PT, P2 ;  /* 0x00000005ff007c0c */ /* 0x000fea000bf45320 */
[----:B------:R-:W-:Y:S02]  /*4280*/  USHF.L.U32 UR19, UR19, 0x6, URZ ;  /* 0x0000000613137899 */ /* 0x000fe400080006ff */
[----:B------:R-:W-:Y:S01]  /*4290*/  USHF.L.U32 UR18, UR18, 0x7, URZ ;  /* 0x0000000712127899 */ /* 0x000fe200080006ff */
[----:B------:R-:W-:Y:S11]  /*42a0*/  BRA.U !UP3, `(.L_x_76) ;  /* 0x000000010b347547 */ /* 0x000ff6000b800000 */
[----:B------:R-:W-:Y:S01]  /*42b0*/  UPLOP3.LUT UP0, UPT, UPT, UPT, UP2, 0x80, 0x8 ;  /* 0x000000000008789c */ /* 0x000fe20003f0f020 */
[----:B--2---:R-:W-:Y:S02]  /*42c0*/  HFMA2 R0, -RZ, RZ, 0, 5.9604644775390625e-08 ;  /* 0x00000001ff007431 */ /* 0x004fe400000001ff */
[----:B------:R-:W-:Y:S03]  /*42d0*/  IMAD.MOV.U32 R95, RZ, RZ, 0x1 ;  /* 0x00000001ff5f7424 */ /* 0x000fe600078e00ff */
[----:B------:R-:W-:Y:S05]  /*42e0*/  PLOP3.LUT P0, PT, PT, PT, UP0, 0x80, 0x8 ;  /* 0x000000000008781c */ /* 0x000fea0003f0f008 */
[----:B------:R-:W2:Y:S01]  /*42f0*/  @UP0 LDCU.64 UR10, c[0x0][0x888] ;  /* 0x00011100ff0a07ac */ /* 0x000ea20008000a00 */
[----:B------:R-:W-:Y:S07]  /*4300*/  @UP0 UIMAD UR8, UR36, UR4, URZ ;  /* 0x00000004240802a4 */ /* 0x000fee000f8e02ff */
[----:B------:R-:W-:Y:S01]  /*4310*/  @!P0 PRMT R95, R0, 0x7610, R95 ;  /* 0x00007610005f8816 */ /* 0x000fe2000000005f */
[----:B--2---:R-:W-:Y:S03]  /*4320*/  @UP0 UIMAD.WIDE UR10, UR8, 0x4, UR10 ;  /* 0x00000004080a08a5 */ /* 0x004fe6000f8e020a */
[----:B------:R-:W2:Y:S03]  /*4330*/  @!UP0 LDCU UR8, c[0x0][0x880] ;  /* 0x00011000ff0887ac */ /* 0x000ea60008000800 */
[----:B------:R-:W-:Y:S01]  /*4340*/  IMAD.U32 R10, RZ, RZ, UR10 ;  /* 0x0000000aff0a7e24 */ /* 0x000fe2000f8e00ff */
[----:B------:R-:W-:Y:S05]  /*4350*/  MOV R11, UR11 ;  /* 0x0000000b000b7c02 */ /* 0x000fea0008000f00 */
[----:B-----5:R3:W5:Y:S02]  /*4360*/  @P0 LDG.E R49, desc[UR46][R10.64] ;  /* 0x0000002e0a310981 */ /* 0x020764000c1e1900 */
[----:B--23--:R-:W-:Y:S07]  /*4370*/  @!P0 IMAD.U32 R49, RZ, RZ, UR8 ;  /* 0x00000008ff318e24 */ /* 0x00cfee000f8e00ff */
.L_x_76:
[----:B-----5:R-:W-:Y:S01]  /*4380*/  @!P2 FSETP.EQ.AND P0, PT, R49, RZ, PT ;  /* 0x000000ff3100a20b */ /* 0x020fe20003f02000 */
[----:B------:R-:W-:Y:S01]  /*4390*/  @!UPT UIADD3 URZ, UPT, UPT, URZ, URZ, URZ ;  /* 0x000000fffffff290 */ /* 0x000fe2000fffe0ff */
[----:B------:R-:W-:Y:S11]  /*43a0*/  @!P2 BRA `(.L_x_77) ;  /* 0x000000000014a947 */ /* 0x000ff60003800000 */
[----:B------:R-:W-:Y:S02]  /*43b0*/  LOP3.LUT P2, RZ, R95, 0xff, RZ, 0xc0, !PT ;  /* 0x000000ff5fff7812 */ /* 0x000fe4000784c0ff */
[----:B------:R-:W-:Y:S04]  /*43c0*/  PLOP3.LUT P0, PT, PT, PT, UP0, 0x80, 0x8 ;  /* 0x000000000008781c */ /* 0x000fe80003f0f008 */
[----:B------:R-:W-:Y:S07]  /*43d0*/  PLOP3.LUT P0, PT, P0, PT, PT, 0x8, 0x80 ;  /* 0x000000000080781c */ /* 0x000fee000070e170 */
[----:B------:R-:W-:Y:S11]  /*43e0*/  @P2 FSETP.EQ.AND P0, PT, R49, RZ, PT ;  /* 0x000000ff3100220b */ /* 0x000ff60003f02000 */
[----:B------:R-:W-:Y:S02]  /*43f0*/  @!UPT UIADD3 URZ, UPT, UPT, URZ, URZ, URZ ;  /* 0x000000fffffff290 */ /* 0x000fe4000fffe0ff */
.L_x_77:
[----:B------:R-:W3:Y:S01]  /*4400*/  SYNCS.PHASECHK.TRANS64.TRYWAIT P2, [UR7+0x90], R12 ;  /* 0x0000900cff0075a7 */ /* 0x000ee20008041107 */
[----:B------:R-:W-:Y:S04]  /*4410*/  ELECT P4, URZ, PT ;  /* 0x0000000000ff782f */ /* 0x000fe80003880000 */
[----:B------:R-:W-:Y:S11]  /*4420*/  PLOP3.LUT P4, PT, P0, P4, PT, 0xf2, 0x2f ;  /* 0x00000000002f781c */ /* 0x000ff60000789e72 */
[----:B------:R-:W-:Y:S02]  /*4430*/  @!UPT UIADD3 URZ, UPT, UPT, URZ, URZ, URZ ;  /* 0x000000fffffff290 */ /* 0x000fe4000fffe0ff */
[----:B-1----:R-:W-:Y:S05]  /*4440*/  @!P4 IADD3 R21, P0, PT, R32, 0x580, RZ ;  /* 0x000005802015c810 */ /* 0x002fea0007f1e0ff */
[----:B------:R-:W-:Y:S01]  /*4450*/  @!P4 IMAD.X R20, RZ, RZ, R33, P0 ;  /* 0x000000ffff14c224 */ /* 0x000fe200000e0621 */
[----:B---3--:R-:W-:Y:S07]  /*4460*/  @!P2 BRA `(.L_x_78) ;  /* 0x000000380020a947 */ /* 0x008fee0003800000 */
.L_x_147:
[----:B------:R-:W3:Y:S01]  /*4470*/  LDC.64 R14, c[0x0][0xb10] ;  /* 0x0002c400ff0e7b82 */ /* 0x000ee20000000a00 */
[----:B------:R-:W-:Y:S01]  /*4480*/  @!P4 R2UR UR8, R20 ;  /* 0x000000001408c2ca */ /* 0x000fe200000e0000 */
[----:B------:R-:W-:Y:S01]  /*4490*/  VOTEU.ALL UP1, P4 ;  /* 0x0000000000ff7886 */ /* 0x000fe20002020000 */
[----:B------:R-:W-:Y:S01]  /*44a0*/  @!P4 R2UR UR9, R21 ;  /* 0x000000001509c2ca */ /* 0x000fe200000e0000 */
[----:B------:R-:W-:Y:S01]  /*44b0*/  UMOV UR10, 0x0 ;  /* 0x00000000000a7882 */ /* 0x000fe20000000000 */
[----:B------:R-:W-:Y:S03]  /*44c0*/  UMOV UR11, 0x10000000 ;  /* 0x10000000000b7882 */ /* 0x000fe60000000000 */
[----:B------:R-:W5:Y:S01]  /*44d0*/  LDC.64 R10, c[0x0][0xb18] ;  /* 0x0002c600ff0a7b82 */ /* 0x000f620000000a00 */
[----:B------:R-:W-:Y:S01]  /*44e0*/  @!UP1 UIADD3 UR16, UPT, UPT, UR7, 0x200, URZ ;  /* 0x0000020007109890 */ /* 0x000fe2000fffe0ff */
[----:B------:R-:W-:Y:S01]  /*44f0*/  @P3 SHF.R.U32.HI R28, RZ, 0x10, R25 ;  /* 0x00000010ff1c3819 */ /* 0x000fe20000011619 */
[----:B------:R-:W-:Y:S01]  /*4500*/  VOTEU.ALL UP1, P4 ;  /* 0x0000000000ff7886 */ /* 0x000fe20002020000 */
[----:B------:R-:W-:Y:S01]  /*4510*/  UMOV UR20, UR36 ;  /* 0x0000002400147c82 */ /* 0x000fe20008000000 */
[----:B------:R-:W-:Y:S03]  /*4520*/  VIADD R30, R30, 0x1 ;  /* 0x000000011e1e7836 */ /* 0x000fe60000000000 */
[----:B--2---:R-:W2:Y:S01]  /*4530*/  @!P1 LDC R0, c[0x0][0xb20] ;  /* 0x0002c800ff009b82 */ /* 0x004ea20000000800 */
[----:B------:R-:W-:Y:S01]  /*4540*/  IMAD.U32 R21, RZ, RZ, UR8 ;  /* 0x00000008ff157e24 */ /* 0x000fe2000f8e00ff */
[----:B------:R-:W-:Y:S06]  /*4550*/  UPRMT UR8, UR37, 0x654, UR17 ;  /* 0x0000065425087896 */ /* 0x000fec0008000011 */
[----:B-1----:R-:W1:Y:S01]  /*4560*/  @!P1 LDC R3, c[0x0][0xb0c] ;  /* 0x0002c300ff039b82 */ /* 0x002e620000000800 */
[----:B------:R-:W-:Y:S01]  /*4570*/  IMAD.U32 R20, RZ, RZ, UR9 ;  /* 0x00000009ff147e24 */ /* 0x000fe2000f8e00ff */
[----:B------:R-:W-:Y:S04]  /*4580*/  @!P4 R2UR UR15, R21 ;  /* 0x00000000150fc2ca */ /* 0x000fe800000e0000 */
[----:B------:R-:W-:Y:S01]  /*4590*/  @!P4 R2UR UR14, R20 ;  /* 0x00000000140ec2ca */ /* 0x000fe200000e0000 */
[----:B------:R-:W-:Y:S11]  /*45a0*/  @!P4 IMAD.MOV.U32 R20, RZ, RZ, 0x1000 ;  /* 0x00001000ff14c424 */ /* 0x000ff600078e00ff */
[----:B------:R-:W-:Y:S01]  /*45b0*/  @!UPT UIADD3 URZ, UPT, UPT, URZ, URZ, URZ ;  /* 0x000000fffffff290 */ /* 0x000fe2000fffe0ff */
[----:B------:R1:W-:Y:S01]  /*45c0*/  @!UP1 UTMALDG.3D [UR16], [UR14], desc[UR10] ;  /* 0x00000a100e0095b4 */ /* 0x0003e20008011000 */
[----:B------:R1:W-:Y:S02]  /*45d0*/  @!P4 SYNCS.ARRIVE.TRANS64.RED.A0TR RZ, [UR7+0x80], R20 ;  /* 0x00008014ffffc9a7 */ /* 0x0003e40008300407 */
[----:B-1----:R-:W-:Y:S01]  /*45e0*/  @!P1 ISETP.NE.AND P2, PT, R3, 0x1, PT ;  /* 0x000000010300980c */ /* 0x002fe20003f45270 */
[C---:B---3--:R-:W-:Y:S01]  /*45f0*/  @!P1 IMAD.HI.U32 R14, R13.reuse, R14, RZ ;  /* 0x0000000e0d0e9227 */ /* 0x048fe200078e00ff */
[----:B-----5:R-:W-:Y:S03]  /*4600*/  @!P1 ISETP.NE.AND P0, PT, R10, 0x1, PT ;  /* 0x000000010a00980c */ /* 0x020fe60003f05270 */
[C---:B------:R-:W-:Y:S01]  /*4610*/  @!P1 IMAD.HI.U32 R11, R8.reuse, R11, RZ ;  /* 0x0000000b080b9227 */ /* 0x040fe200078e00ff */
[----:B------:R-:W-:Y:S04]  /*4620*/  @!P1 SHF.R.U32.HI R14, RZ, R15, R14 ;  /* 0x0000000fff0e9219 */ /* 0x000fe8000001160e */
[----:B--2---:R-:W-:Y:S01]  /*4630*/  @!P1 SHF.R.U32.HI R9, RZ, R0, R11 ;  /* 0x00000000ff099219 */ /* 0x004fe2000001160b */
[----:B------:R-:W-:Y:S01]  /*4640*/  SYNCS.ARRIVE.TRANS64.RED.A1T0 RZ, [UR8], RZ ;  /* 0x000000ffffff79a7 */ /* 0x000fe20008100408 */
[----:B------:R-:W-:Y:S02]  /*4650*/  @!P1 SEL R14, R13, R14, !P2 ;  /* 0x0000000e0d0e9207 */ /* 0x000fe40005000000 */
[----:B------:R-:W-:Y:S01]  /*4660*/  @!P1 SEL R9, R8, R9, !P0 ;  /* 0x0000000908099207 */ /* 0x000fe20004000000 */
[----:B------:R-:W1:Y:S04]  /*4670*/  SYNCS.PHASECHK.TRANS64.TRYWAIT P5, [UR7+0x98], R12 ;  /* 0x0000980cff0075a7 */ /* 0x000e6800080a1107 */
[----:B------:R-:W-:Y:S02]  /*4680*/  @!P1 IMAD.IADD R0, R9, 0x1, -R14 ;  /* 0x0000000109009824 */ /* 0x000fe400078e0a0e */
[----:B------:R-:W-:Y:S02]  /*4690*/  @!P1 IMAD.IADD R9, R14, 0x1, -R9 ;  /* 0x000000010e099824 */ /* 0x000fe400078e0a09 */
[----:B------:R-:W-:Y:S02]  /*46a0*/  @!P1 IMAD R13, R0, R3, R13 ;  /* 0x00000003000d9224 */ /* 0x000fe400078e020d */
[----:B------:R-:W-:Y:S01]  /*46b0*/  @!P1 IMAD R8, R9, R10, R8 ;  /* 0x0000000a09089224 */ /* 0x000fe200078e0208 */
[----:B-1----:R-:W-:Y:S06]  /*46c0*/  @!P5 BRA `(.L_x_79) ;  /* 0x0000003400a0d947 */ /* 0x002fec0003800000 */
.L_x_149:
[----:B-1----:R-:W-:Y:S01]  /*46d0*/  @!P4 IADD3 R3, P0, PT, R32, 0x580, RZ ;  /* 0x000005802003c810 */ /* 0x002fe20007f1e0ff */
[----:B------:R-:W-:Y:S01]  /*46e0*/  VOTEU.ALL UP1, P4 ;  /* 0x0000000000ff7886 */ /* 0x000fe20002020000 */
[----:B------:R-:W-:Y:S01]  /*46f0*/  UMOV UR20, 0x0 ;  /* 0x0000000000147882 */ /* 0x000fe20000000000 */
[----:B------:R-:W-:Y:S01]  /*4700*/  UMOV UR21, 0x10000000 ;  /* 0x1000000000157882 */ /* 0x000fe20000000000 */
[----:B------:R-:W-:Y:S01]  /*4710*/  @!P4 R2UR UR9, R3 ;  /* 0x000000000309c2ca */ /* 0x000fe200000e0000 */
[----:B------:R-:W-:Y:S01]  /*4720*/  @!P4 IMAD.X R0, RZ, RZ, R33, P0 ;  /* 0x000000ffff00c224 */ /* 0x000fe200000e0621 */
[----:B------:R-:W-:Y:S01]  /*4730*/  @!UP1 UIADD3 UR10, UPT, UPT, UR18, 0x40, URZ ;  /* 0x00000040120a9890 */ /* 0x000fe2000fffe0ff */
[----:B------:R-:W-:Y:S01]  /*4740*/  ISETP.NE.AND P0, PT, R30, 0x2, PT ;  /* 0x000000021e00780c */ /* 0x000fe20003f05270 */
[----:B------:R-:W-:Y:S01]  /*4750*/  UMOV UR11, UR19 ;  /* 0x00000013000b7c82 */ /* 0x000fe20008000000 */
[----:B------:R-:W-:Y:S01]  /*4760*/  UMOV UR12, UR36 ;  /* 0x00000024000c7c82 */ /* 0x000fe20008000000 */
[----:B------:R-:W-:Y:S01]  /*4770*/  @!P4 R2UR UR8, R0 ;  /* 0x000000000008c2ca */ /* 0x000fe200000e0000 */
[----:B------:R-:W-:Y:S01]  /*4780*/  IMAD.IADD R20, R8, 0x1, R94 ;  /* 0x0000000108147824 */ /* 0x000fe200078e025e */
[----:B------:R-:W-:Y:S01]  /*4790*/  @P3 R2UR UR36, R28 ;  /* 0x000000001c2432ca */ /* 0x000fe200000e0000 */
[----:B------:R-:W-:Y:S01]  /*47a0*/  IMAD.IADD R21, R13, 0x1, R96 ;  /* 0x000000010d157824 */ /* 0x000fe200078e0260 */
[----:B------:R-:W-:Y:S02]  /*47b0*/  SEL R0, RZ, 0x1, P0 ;  /* 0x00000001ff007807 */ /* 0x000fe40000000000 */
[----:B------:R-:W-:Y:S01]  /*47c0*/  LOP3.LUT R31, R31, 0x1, RZ, 0x3c, !PT ;  /* 0x000000011f1f7812 */ /* 0x000fe200078e3cff */
[----:B------:R-:W-:Y:S01]  /*47d0*/  IMAD.U32 R10, RZ, RZ, UR9 ;  /* 0x00000009ff0a7e24 */ /* 0x000fe2000f8e00ff */
[----:B------:R-:W-:Y:S01]  /*47e0*/  @!UP1 UIADD3 UR9, UPT, UPT, UR7, 0x88, URZ ;  /* 0x0000008807099890 */ /* 0x000fe2000fffe0ff */
[----:B------:R-:W-:Y:S02]  /*47f0*/  LOP3.LUT R29, R29, R0, RZ, 0x3c, !PT ;  /* 0x000000001d1d7212 */ /* 0x000fe400078e3cff */
[----:B------:R-:W-:Y:S02]  /*4800*/  SEL R30, R30, RZ, P0 ;  /* 0x000000ff1e1e7207 */ /* 0x000fe40000000000 */
[----:B------:R-:W-:Y:S01]  /*4810*/  IMAD.U32 R11, RZ, RZ, UR8 ;  /* 0x00000008ff0b7e24 */ /* 0x000fe2000f8e00ff */
[----:B------:R-:W-:Y:S01]  /*4820*/  @!P4 R2UR UR14, R10 ;  /* 0x000000000a0ec2ca */ /* 0x000fe200000e0000 */
[----:B------:R-:W-:Y:S01]  /*4830*/  @!UP1 UIADD3 UR8, UPT, UPT, UR7, 0x1200, URZ ;  /* 0x0000120007089890 */ /* 0x000fe2000fffe0ff */
[----:B------:R-:W-:Y:S02]  /*4840*/  VOTEU.ALL UP1, P4 ;  /* 0x0000000000ff7886 */ /* 0x000fe40002020000 */
[----:B------:R-:W-:Y:S11]  /*4850*/  @!P4 R2UR UR15, R11 ;  /* 0x000000000b0fc2ca */ /* 0x000ff600000e0000 */
[----:B------:R-:W-:Y:S02]  /*4860*/  @!UPT UIADD3 URZ, UPT, UPT, URZ, URZ, URZ ;  /* 0x000000fffffff290 */ /* 0x000fe4000fffe0ff */
[----:B------:R2:W-:Y:S01]  /*4870*/  @!UP1 UTMALDG.3D [UR8], [UR14], desc[UR20] ;  /* 0x000014080e0095b4 */ /* 0x0005e20008011000 */
[----:B------:R2:W-:Y:S01]  /*4880*/  @!P4 SYNCS.ARRIVE.TRANS64.RED.A0TR RZ, [UR7+0x88], R23 ;  /* 0x00008817ffffc9a7 */ /* 0x0005e20008300407 */
[----:B------:R-:W-:Y:S01]  /*4890*/  UPLOP3.LUT UP1, UPT, UPT, UPT, UPT, 0x80, 0x8 ;  /* 0x000000000008789c */ /* 0x000fe20003f2f070 */
[----:B------:R-:W-:Y:S01]  /*48a0*/  SYNCS.ARRIVE.TRANS64.RED.A1T0 RZ, [UR13], RZ ;  /* 0x000000ffffff79a7 */ /* 0x000fe2000810040d */
[----:B------:R-:W-:Y:S09]  /*48b0*/  @P3 BRA `(.L_x_80) ;  /* 0xfffffff400503947 */ /* 0x000ff2000383ffff */
[----:B------:R-:W-:-:S04]  /*48c0*/  SHF.L.U32 R3, R31, 0x1f, RZ ;  /* 0x0000001f1f037819 */ /* 0x000fc800000006ff */
[----:B------:R-:W1:Y:S02]  /*48d0*/  SYNCS.PHASECHK.TRANS64.TRYWAIT P0, [UR7+0x90], R3 ;  /* 0x00009003ff0075a7 */ /* 0x000e640008001107 */
[----:B-1----:R-:W-:Y:S05]  /*48e0*/  @!P0 BRA `(.L_x_81) ;  /* 0x0000003400308947 */ /* 0x002fea0003800000 */
.L_x_151:
[----:B-1----:R-:W-:-:S07]  /*48f0*/  MOV R0, UR7 ;  /* 0x0000000700007c02 */ /* 0x002fce0008000f00 */
.L_x_82:
[----:B-1----:R-:W-:-:S04]  /*4900*/  SHF.L.U32 R3, R31, 0x1f, RZ ;  /* 0x0000001f1f037819 */ /* 0x002fc800000006ff */
[----:B------:R1:W3:Y:S03]  /*4910*/  SYNCS.PHASECHK.TRANS64.TRYWAIT P0, [R0+URZ+0x98], R3 ;  /* 0x00009803000075a7 */ /* 0x0002e600080011ff */
[----:B---3--:R-:W-:Y:S05]  /*4920*/  @!P0 NANOSLEEP.SYNCS 0x989680 ;  /* 0x009896800000895d */ /* 0x008fea0003900000 */
[----:B------:R-:W3:Y:S02]  /*4930*/  @!P0 SYNCS.PHASECHK.TRANS64 P0, [R0+URZ+0x98], R3 ;  /* 0x00009803000085a7 */ /* 0x000ee400080010ff */
[----:B--23--:R-:W-:Y:S05]  /*4940*/  @P0 EXIT ;  /* 0x000000000000094d */ /* 0x00cfea0003800000 */
[----:B------:R-:W-:Y:S05]  /*4950*/  BRA `(.L_x_82) ;  /* 0xfffffffc00e87947 */ /* 0x000fea000383ffff */
.L_x_71:
[----:B------:R-:W-:-:S06]  /*4960*/  UISETP.GE.AND UP1, UPT, UR8, 0x4, UPT ;  /* 0x000000040800788c */ /* 0x000fcc000bf26270 */
[----:B------:R-:W-:-:S13]  /*4970*/  PLOP3.LUT P0, PT, PT, PT, UP1, 0x80, 0x8 ;  /* 0x000000000008781c */ /* 0x000fda0003f0f018 */
[----:B------:R-:W-:Y:S05]  /*4980*/  @!P0 EXIT ;  /* 0x000000000000894d */ /* 0x000fea0003800000 */
[----:B------:R-:W-:Y:S01]  /*4990*/  BAR.SYNC.DEFER_BLOCKING 0x6, 0xa0 ;  /* 0x0182800000007b1d */ /* 0x000fe20000010000 */
[C---:B------:R-:W-:Y:S01]  /*49a0*/  IMAD.SHL.U32 R7, R108.reuse, 0x40, RZ ;  /* 0x000000406c077824 */ /* 0x040fe200078e00ff */
[C---:B------:R-:W-:Y:S01]  /*49b0*/  LOP3.LUT R110, R108.reuse, 0x60, RZ, 0xc0, !PT ;  /* 0x000000606c6e7812 */ /* 0x040fe200078ec0ff */
[C---:B------:R-:W-:Y:S01]  /*49c0*/  IMAD.SHL.U32 R100, R108.reuse, 0x20, RZ ;  /* 0x000000206c647824 */ /* 0x040fe200078e00ff */
[----:B------:R-:W-:Y:S01]  /*49d0*/  CS2R R106, SRZ ;  /* 0x00000000006a7805 */ /* 0x000fe2000001ff00 */
[C---:B------:R-:W-:Y:S01]  /*49e0*/  IMAD.SHL.U32 R0, R108.reuse, 0x2, RZ ;  /* 0x000000026c007824 */ /* 0x040fe200078e00ff */
[----:B------:R-:W-:Y:S02]  /*49f0*/  UMOV UR49, 0x400 ;  /* 0x0000040000317882 */ /* 0x000fe40000000000 */
[----:B------:R-:W1:Y:S01]  /*4a00*/  LDC R99, c[0x0][0x370] ;  /* 0x0000dc00ff637b82 */ /* 0x000e620000000800 */
[----:B------:R-:W-:Y:S01]  /*4a10*/  ULEA UR49, UR37, UR49, 0x18 ;  /* 0x0000003125317291 */ /* 0x000fe2000f8ec0ff */
[----:B------:R-:W-:Y:S01]  /*4a20*/  LOP3.LUT R5, R7, 0x180, RZ, 0xc0, !PT ;  /* 0x0000018007057812 */ /* 0x000fe200078ec0ff */
[----:B------:R-:W-:Y:S01]  /*4a30*/  IMAD.U32 R46, R108, 0x10000, RZ ;  /* 0x000100006c2e7824 */ /* 0x000fe200078e00ff */
[----:B------:R-:W-:Y:S01]  /*4a40*/  LOP3.LUT R100, R100, 0xc00, RZ, 0xc0, !PT ;  /* 0x00000c0064647812 */ /* 0x000fe200078ec0ff */
[----:B------:R-:W-:Y:S01]  /*4a50*/  UIADD3 UR4, UPT, UPT, UR49, 0x2200, URZ ;  /* 0x0000220031047890 */ /* 0x000fe2000fffe0ff */
[----:B------:R-:W-:Y:S01]  /*4a60*/  LOP3.LUT R0, R5, 0x20, R0, 0xf8, !PT ;  /* 0x0000002005007812 */ /* 0x000fe200078ef800 */
[----:B------:R-:W-:Y:S01]  /*4a70*/  IMAD.SHL.U32 R5, R108, 0x8, RZ ;  /* 0x000000086c057824 */ /* 0x000fe200078e00ff */
[----:B------:R-:W2:Y:S01]  /*4a80*/  LDC R42, c[0x0][0xb0c] ;  /* 0x0002c300ff2a7b82 */ /* 0x000ea20000000800 */
[----:B------:R-:W-:Y:S01]  /*4a90*/  LOP3.LUT R100, R100, 0x40, R7, 0xf8, !PT ;  /* 0x0000004064647812 */ /* 0x000fe200078ef807 */
[----:B------:R-:W-:Y:S01]  /*4aa0*/  IMAD.MOV.U32 R44, RZ, RZ, RZ ;  /* 0x000000ffff2c7224 */ /* 0x000fe200078e00ff */
[----:B------:R-:W-:Y:S01]  /*4ab0*/  LOP3.LUT R46, R46, 0x600000, RZ, 0xc0, !PT ;  /* 0x006000002e2e7812 */ /* 0x000fe200078ec0ff */
[----:B------:R-:W-:Y:S01]  /*4ac0*/  IMAD.MOV.U32 R112, RZ, RZ, RZ ;  /* 0x000000ffff707224 */ /* 0x000fe200078e00ff */
[----:B------:R-:W-:-:S02]  /*4ad0*/  LOP3.LUT R108, R108, 0x2, RZ, 0xc0, !PT ;  /* 0x000000026c6c7812 */ /* 0x000fc400078ec0ff */
[----:B------:R-:W-:Y:S02]  /*4ae0*/  CS2R R104, SRZ ;  /* 0x0000000000687805 */ /* 0x000fe4000001ff00 */
[----:B------:R-:W-:Y:S01]  /*4af0*/  LOP3.LUT R5, R0, 0x30, R5, 0x78, !PT ;  /* 0x0000003000057812 */ /* 0x000fe200078e7805 */
[----:B------:R-:W4:Y:S01]  /*4b00*/  LDC R97, c[0x0][0xb20] ;  /* 0x0002c800ff617b82 */ /* 0x000f220000000800 */
[----:B------:R-:W3:Y:S01]  /*4b10*/  LDS R3, [UR49+0x160] ;  /* 0x00016031ff037984 */ /* 0x000ee20008000800 */
[----:B------:R-:W-:Y:S01]  /*4b20*/  LOP3.LUT R100, R100, 0x200, R7, 0xf8, !PT ;  /* 0x0000020064647812 */ /* 0x000fe200078ef807 */
[----:B------:R-:W-:Y:S01]  /*4b30*/  IMAD.MOV R102, RZ, RZ, -R108 ;  /* 0x000000ffff667224 */ /* 0x000fe200078e0a6c */
[----:B------:R-:W1:Y:S01]  /*4b40*/  LDCU.64 UR52, c[0x0][0x348] ;  /* 0x00006900ff3477ac */ /* 0x000e620008000a00 */
[----:B------:R-:W-:Y:S01]  /*4b50*/  IMAD.U32 R109, RZ, RZ, UR4 ;  /* 0x00000004ff6d7e24 */ /* 0x000fe2000f8e00ff */
[----:B------:R-:W-:Y:S02]  /*4b60*/  LOP3.LUT R100, R100, R5, RZ, 0xfc, !PT ;  /* 0x0000000564647212 */ /* 0x000fe400078efcff */
[----:B------:R-:W1:Y:S01]  /*4b70*/  LDC R41, c[0x0][0xb30] ;  /* 0x0002cc00ff297b82 */ /* 0x000e620000000800 */
[----:B------:R-:W1:Y:S01]  /*4b80*/  LDCU.64 UR38, c[0x0][0x888] ;  /* 0x00011100ff2677ac */ /* 0x000e620008000a00 */
[----:B------:R-:W1:Y:S06]  /*4b90*/  LDCU.64 UR44, c[0x0][0x890] ;  /* 0x00011200ff2c77ac */ /* 0x000e6c0008000a00 */
[----:B------:R-:W1:Y:S01]  /*4ba0*/  LDC.64 R92, c[0x0][0xb10] ;  /* 0x0002c400ff5c7b82 */ /* 0x000e620000000a00 */
[----:B------:R-:W-:-:S07]  /*4bb0*/  UIADD3 UR48, UPT, UPT, UR49, 0x200, URZ ;  /* 0x0000020031307890 */ /* 0x000fce000fffe0ff */
[----:B------:R-:W1:Y:S08]  /*4bc0*/  LDC.64 R38, c[0x0][0xb18] ;  /* 0x0002c600ff267b82 */ /* 0x000e700000000a00 */
[----:B------:R-:W1:Y:S08]  /*4bd0*/  LDC.64 R36, c[0x0][0xb28] ;  /* 0x0002ca00ff247b82 */ /* 0x000e700000000a00 */
[----:B------:R-:W1:Y:S01]  /*4be0*/  LDC.64 R90, c[0x0][0x8b0] ;  /* 0x00022c00ff5a7b82 */ /* 0x000e620000000a00 */
[----:B---3--:R-:W-:-:S07]  /*4bf0*/  IMAD.IADD R46, R3, 0x1, R46 ;  /* 0x00000001032e7824 */ /* 0x008fce00078e022e */
[----:B------:R-:W3:Y:S08]  /*4c00*/  LDC.64 R88, c[0x0][0x8a8] ;  /* 0x00022a00ff587b82 */ /* 0x000ef00000000a00 */
[----:B--2-4-:R-:W1:Y:S02]  /*4c10*/  LDC R98, c[0x0][0x374] ;  /* 0x0000dd00ff627b82 */ /* 0x014e640000000800 */
.L_x_108:
[----:B------:R-:W-:Y:S02]  /*4c20*/  LEA R0, R112, UR49, 0x3 ;  /* 0x0000003170007c11 */ /* 0x000fe4000f8e18ff */
[----:B------:R-:W-:Y:S02]  /*4c30*/  SHF.L.U32 R3, R106, 0x1f, RZ ;  /* 0x0000001f6a037819 */ /* 0x000fe400000006ff */
[----:B------:R-:W-:Y:S02]  /*4c40*/  LEA R16, R112, UR49, 0x4 ;  /* 0x0000003170107c11 */ /* 0x000fe4000f8e20ff */
[----:B------:R-:W2:Y:S02]  /*4c50*/  SYNCS.PHASECHK.TRANS64.TRYWAIT P0, [R0+URZ+0xb0], R3 ;  /* 0x0000b003000075a7 */ /* 0x000ea400080011ff */
[----:B-12---:R-:W-:Y:S05]  /*4c60*/  @!P0 BRA `(.L_x_83) ;  /* 0x0000003000688947 */ /* 0x006fea0003800000 */
.L_x_152:
[----:B------:R-:W4:Y:S01]  /*4c70*/  LDC.64 R12, c[0x0][0xb10] ;  /* 0x0002c400ff0c7b82 */ /* 0x000f220000000a00 */
[----:B------:R-:W3:Y:S01]  /*4c80*/  LDS.128 R16, [R16+0x140] ;  /* 0x0001400010107984 */ /* 0x000ee20000000c00 */
[----:B-1----:R-:W-:Y:S01]  /*4c90*/  ISETP.NE.AND P1, PT, R41, 0x1, PT ;  /* 0x000000012900780c */ /* 0x002fe20003f25270 */
[----:B--2---:R-:W-:Y:S01]  /*4ca0*/  VIADD R0, R0, 0xc0 ;  /* 0x000000c000007836 */ /* 0x004fe20000000000 */
[----:B------:R-:W-:Y:S04]  /*4cb0*/  ISETP.GE.AND P0, PT, R40, 0x1, PT ;  /* 0x000000012800780c */ /* 0x000fe80003f06270 */
[----:B------:R-:W1:Y:S01]  /*4cc0*/  LDC.64 R10, c[0x0][0xb18] ;  /* 0x0002c600ff0a7b82 */ /* 0x000e620000000a00 */
[----:B------:R-:W-:Y:S01]  /*4cd0*/  PRMT R0, RZ, 0x654, R0 ;  /* 0x00000654ff007816 */ /* 0x000fe20000000000 */
[----:B------:R-:W-:Y:S01]  /*4ce0*/  @!PT LDS RZ, [RZ] ;  /* 0x00000000fffff984 */ /* 0x000fe20000000800 */
[----:B------:R-:W-:Y:S01]  /*4cf0*/  @!PT LDS RZ, [RZ] ;  /* 0x00000000fffff984 */ /* 0x000fe20000000800 */
[----:B------:R-:W-:Y:S01]  /*4d00*/  @!PT LDS RZ, [RZ] ;  /* 0x00000000fffff984 */ /* 0x000fe20000000800 */
[----:B------:R-:W-:Y:S01]  /*4d10*/  @!PT LDS RZ, [RZ] ;  /* 0x00000000fffff984 */ /* 0x000fe20000000800 */
[----:B------:R2:W-:Y:S06]  /*4d20*/  MEMBAR.ALL.CTA ;  /* 0x0000000000007992 */ /* 0x0005ec0000008000 */
[----:B--2---:R-:W2:Y:S01]  /*4d30*/  FENCE.VIEW.ASYNC.S ;  /* 0x00000000000073c6 */ /* 0x004ea20000000000 */
[----:B------:R-:W1:Y:S08]  /*4d40*/  @!P1 LDC R14, c[0x0][0xb20] ;  /* 0x0002c800ff0e9b82 */ /* 0x000e700000000800 */
[----:B------:R-:W1:Y:S01]  /*4d50*/  @!P1 LDC R9, c[0x0][0xb0c] ;  /* 0x0002c300ff099b82 */ /* 0x000e620000000800 */
[----:B--2---:R2:W-:Y:S01]  /*4d60*/  SYNCS.ARRIVE.TRANS64.RED.A1T0 RZ, [R0+URZ], RZ ;  /* 0x000000ff00ff79a7 */ /* 0x0045e200081004ff */
[----:B---3--:R-:W-:Y:S04]  /*4d70*/  LOP3.LUT P4, RZ, R18, 0x1, RZ, 0xc0, !PT ;  /* 0x0000000112ff7812 */ /* 0x008fe8000788c0ff */
[----:B------:R-:W-:Y:S09]  /*4d80*/  P2R R111, PR, RZ, 0x10 ;  /* 0x00000010ff6f7803 */ /* 0x000ff20000000000 */
[----:B------:R-:W-:Y:S02]  /*4d90*/  @P4 MOV R45, R16 ;  /* 0x00000010002d4202 */ /* 0x000fe40000000f00 */
[----:B------:R-:W-:Y:S01]  /*4da0*/  @P4 LOP3.LUT R43, R17, 0xffff, RZ, 0xc0, !PT ;  /* 0x0000ffff112b4812 */ /* 0x000fe200078ec0ff */
[----:B--2-4-:R-:W-:Y:S06]  /*4db0*/  @!P0 BRA `(.L_x_84) ;  /* 0x0000000000a48947 */ /* 0x014fec0003800000 */
[----:B------:R-:W-:Y:S01]  /*4dc0*/  IMAD.HI.U32 R24, R98, R39, RZ ;  /* 0x0000002762187227 */ /* 0x000fe200078e00ff */
[----:B------:R-:W-:Y:S02]  /*4dd0*/  ISETP.NE.AND P0, PT, R38, 0x1, PT ;  /* 0x000000012600780c */ /* 0x000fe40003f05270 */
[----:B------:R-:W-:Y:S01]  /*4de0*/  ISETP.NE.AND P2, PT, R40, 0x1, PT ;  /* 0x000000012800780c */ /* 0x000fe20003f45270 */
[-C--:B------:R-:W-:Y:S01]  /*4df0*/  IMAD.HI.U32 R22, R99, R92.reuse, RZ ;  /* 0x0000005c63167227 */ /* 0x080fe200078e00ff */
[----:B------:R-:W-:Y:S02]  /*4e00*/  SHF.R.U32.HI R23, RZ, R97, R24 ;  /* 0x00000061ff177219 */ /* 0x000fe40000011618 */
[----:B------:R-:W-:Y:S01]  /*4e10*/  ISETP.NE.AND P3, PT, R42, 0x1, PT ;  /* 0x000000012a00780c */ /* 0x000fe20003f65270 */
[----:B------:R-:W-:Y:S01]  /*4e20*/  IMAD.HI.U32 R28, R43, R39, RZ ;  /* 0x000000272b1c7227 */ /* 0x000fe200078e00ff */
[----:B------:R-:W-:Y:S02]  /*4e30*/  SHF.R.U32.HI R22, RZ, R93, R22 ;  /* 0x0000005dff167219 */ /* 0x000fe40000011616 */
[----:B------:R-:W-:Y:S01]  /*4e40*/  SEL R3, R98, R23, !P0 ;  /* 0x0000001762037207 */ /* 0x000fe20004000000 */
[----:B------:R-:W-:Y:S01]  /*4e50*/  IMAD.HI.U32 R26, R45, R92, RZ ;  /* 0x0000005c2d1a7227 */ /* 0x000fe200078e00ff */
[----:B------:R-:W-:Y:S03]  /*4e60*/  SEL R7, R99, R22, !P3 ;  /* 0x0000001663077207 */ /* 0x000fe60005800000 */
[-C--:B------:R-:W-:Y:S01]  /*4e70*/  IMAD.HI.U32 R22, R3, R36.reuse, RZ ;  /* 0x0000002403167227 */ /* 0x080fe200078e00ff */
[----:B------:R-:W-:Y:S03]  /*4e80*/  SHF.R.U32.HI R26, RZ, R93, R26 ;  /* 0x0000005dff1a7219 */ /* 0x000fe6000001161a */
[----:B------:R-:W-:Y:S01]  /*4e90*/  IMAD.HI.U32 R24, R7, R36, RZ ;  /* 0x0000002407187227 */ /* 0x000fe200078e00ff */
[----:B------:R-:W-:Y:S02]  /*4ea0*/  @P2 SHF.R.U32.HI R3, RZ, R37, R22 ;  /* 0x00000025ff032219 */ /* 0x000fe40000011616 */
[----:B------:R-:W-:Y:S02]  /*4eb0*/  SHF.R.U32.HI R22, RZ, R97, R28 ;  /* 0x00000061ff167219 */ /* 0x000fe4000001161c */
[----:B------:R-:W-:Y:S01]  /*4ec0*/  @P2 SHF.R.U32.HI R7, RZ, R37, R24 ;  /* 0x00000025ff072219 */ /* 0x000fe20000011618 */
[C---:B------:R-:W-:Y:S01]  /*4ed0*/  IMAD R2, R40.reuse, R3, RZ ;  /* 0x0000000328027224 */ /* 0x040fe200078e02ff */
[----:B------:R-:W-:Y:S02]  /*4ee0*/  SEL R5, R43, R22, !P0 ;  /* 0x000000162b057207 */ /* 0x000fe40004000000 */
[----:B------:R-:W-:Y:S01]  /*4ef0*/  SEL R3, R45, R26, !P3 ;  /* 0x0000001a2d037207 */ /* 0x000fe20005800000 */
[----:B------:R-:W-:Y:S01]  /*4f00*/  IMAD R4, R40, R7, RZ ;  /* 0x0000000728047224 */ /* 0x000fe200078e02ff */
[C---:B------:R-:W-:Y:S01]  /*4f10*/  ISETP.GE.AND P0, PT, R5.reuse, R2, PT ;  /* 0x000000020500720c */ /* 0x040fe20003f06270 */
[----:B------:R-:W-:Y:S03]  /*4f20*/  IMAD.HI.U32 R6, R5, R36, RZ ;  /* 0x0000002405067227 */ /* 0x000fe600078e00ff */
[----:B------:R-:W-:Y:S01]  /*4f30*/  ISETP.GE.OR P0, PT, R3, R4, P0 ;  /* 0x000000040300720c */ /* 0x000fe20000706670 */
[----:B------:R-:W-:Y:S01]  /*4f40*/  IMAD.MOV R4, RZ, RZ, -R3 ;  /* 0x000000ffff047224 */ /* 0x000fe200078e0a03 */
[-C--:B------:R-:W-:Y:S03]  /*4f50*/  SHF.R.U32.HI R6, RZ, R37.reuse, R6 ;  /* 0x00000025ff067219 */ /* 0x080fe60000011606 */
[----:B------:R-:W-:Y:S01]  /*4f60*/  IMAD R45, R42, R4, R45 ;  /* 0x000000042a2d7224 */ /* 0x000fe200078e022d */
[----:B------:R-:W-:Y:S05]  /*4f70*/  SEL R15, R5, R6, !P2 ;  /* 0x00000006050f7207 */ /* 0x000fea0005000000 */
[----:B------:R-:W-:Y:S02]  /*4f80*/  IMAD.MOV R6, RZ, RZ, -R15 ;  /* 0x000000ffff067224 */ /* 0x000fe400078e0a0f */
[C---:B------:R-:W-:Y:S04]  /*4f90*/  @!P0 IMAD.HI.U32 R2, R3.reuse, R36, RZ ;  /* 0x0000002403028227 */ /* 0x040fe800078e00ff */
[----:B------:R-:W-:Y:S01]  /*4fa0*/  IMAD R6, R40, R6, R5 ;  /* 0x0000000628067224 */ /* 0x000fe200078e0205 */
[----:B------:R-:W-:Y:S04]  /*4fb0*/  @!P0 SHF.R.U32.HI R2, RZ, R37, R2 ;  /* 0x00000025ff028219 */ /* 0x000fe80000011602 */
[----:B------:R-:W-:Y:S02]  /*4fc0*/  @!P0 SEL R0, R3, R2, !P2 ;  /* 0x0000000203008207 */ /* 0x000fe40005000000 */
[----:B------:R-:W-:Y:S02]  /*4fd0*/  IADD3 R2, PT, PT, -R5, RZ, RZ ;  /* 0x000000ff05027210 */ /* 0x000fe40007ffe1ff */
[----:B------:R-:W-:Y:S01]  /*4fe0*/  @!P0 IADD3 R8, PT, PT, R15, -R0, RZ ;  /* 0x800000000f088210 */ /* 0x000fe20007ffe0ff */
[----:B------:R-:W-:Y:S02]  /*4ff0*/  @!P0 IMAD R0, R7, R6, R0 ;  /* 0x0000000607008224 */ /* 0x000fe400078e0200 */
[----:B------:R-:W-:Y:S02]  /*5000*/  IMAD R43, R38, R2, R43 ;  /* 0x00000002262b7224 */ /* 0x000fe400078e022b */
[----:B------:R-:W-:Y:S02]  /*5010*/  @!P0 IMAD R5, R8, R40, R3 ;  /* 0x0000002808058224 */ /* 0x000fe400078e0203 */
[----:B------:R-:W-:Y:S04]  /*5020*/  @!P0 IMAD.MOV.U32 R3, RZ, RZ, R0 ;  /* 0x000000ffff038224 */ /* 0x000fe800078e0000 */
[----:B------:R-:W-:Y:S02]  /*5030*/  IMAD R45, R3, R42, R45 ;  /* 0x0000002a032d7224 */ /* 0x000fe400078e022d */
[----:B------:R-:W-:Y:S07]  /*5040*/  IMAD R43, R5, R38, R43 ;  /* 0x00000026052b7224 */ /* 0x000fee00078e022b */
.L_x_84:
[----:B-1----:R-:W-:Y:S01]  /*5050*/  @!P1 ISETP.NE.AND P0, PT, R10, 0x1, PT ;  /* 0x000000010a00980c */ /* 0x002fe20003f05270 */
[----:B------:R-:W-:Y:S01]  /*5060*/  @!P1 IMAD.HI.U32 R0, R45, R12, RZ ;  /* 0x0000000c2d009227 */ /* 0x000fe200078e00ff */
[----:B------:R-:W-:Y:S01]  /*5070*/  @!P1 ISETP.NE.AND P2, PT, R9, 0x1, PT ;  /* 0x000000010900980c */ /* 0x000fe20003f45270 */
[----:B------:R-:W-:Y:S01]  /*5080*/  ULOP3.LUT UP0, URZ, UR48, 0x1b0, URZ, 0xc0, !UPT ;  /* 0x000001b030ff7892 */ /* 0x000fe2000f80c0ff */
[----:B------:R-:W-:Y:S01]  /*5090*/  R2UR UR42, R21 ;  /* 0x00000000152a72ca */ /* 0x000fe200000e0000 */
[----:B------:R-:W-:Y:S01]  /*50a0*/  @!P1 IMAD.HI.U32 R3, R43, R11, RZ ;  /* 0x0000000b2b039227 */ /* 0x000fe200078e00ff */
[----:B------:R-:W-:Y:S02]  /*50b0*/  @!P1 SHF.R.U32.HI R0, RZ, R13, R0 ;  /* 0x0000000dff009219 */ /* 0x000fe40000011600 */
[----:B------:R-:W-:Y:S01]  /*50c0*/  R2UR UR41, R20 ;  /* 0x00000000142972ca */ /* 0x000fe200000e0000 */
[----:B------:R-:W-:Y:S01]  /*50d0*/  VIADD R112, R112, 0x1 ;  /* 0x0000000170707836 */ /* 0x000fe20000000000 */
[----:B------:R-:W-:Y:S02]  /*50e0*/  @!P1 SHF.R.U32.HI R2, RZ, R14, R3 ;  /* 0x0000000eff029219 */ /* 0x000fe40000011603 */
[----:B------:R-:W-:Y:S02]  /*50f0*/  @!P1 SEL R3, R45, R0, !P2 ;  /* 0x000000002d039207 */ /* 0x000fe40005000000 */
[----:B------:R-:W-:Y:S02]  /*5100*/  @!P1 SEL R2, R43, R2, !P0 ;  /* 0x000000022b029207 */ /* 0x000fe40004000000 */
[----:B------:R-:W-:Y:S01]  /*5110*/  @P4 SHF.R.U32.HI R103, RZ, 0x10, R17 ;  /* 0x00000010ff674819 */ /* 0x000fe20000011611 */
[----:B------:R-:W-:Y:S02]  /*5120*/  USHF.L.U32 UR42, UR42, 0x6, URZ ;  /* 0x000000062a2a7899 */ /* 0x000fe400080006ff */
[----:B------:R-:W-:Y:S02]  /*5130*/  @!P1 IMAD.IADD R0, R2, 0x1, -R3 ;  /* 0x0000000102009824 */ /* 0x000fe400078e0a03 */
[----:B------:R-:W-:Y:S01]  /*5140*/  @!P1 IMAD.IADD R2, R3, 0x1, -R2 ;  /* 0x0000000103029824 */ /* 0x000fe200078e0a02 */
[----:B------:R-:W-:Y:S01]  /*5150*/  USHF.L.U32 UR41, UR41, 0x7, URZ ;  /* 0x0000000729297899 */ /* 0x000fe200080006ff */
[----:B------:R-:W-:Y:S02]  /*5160*/  @!P1 IMAD R45, R0, R9, R45 ;  /* 0x00000009002d9224 */ /* 0x000fe400078e022d */
[----:B------:R-:W-:Y:S01]  /*5170*/  @!P1 IMAD R43, R2, R10, R43 ;  /* 0x0000000a022b9224 */ /* 0x000fe200078e022b */
[----:B------:R-:W-:Y:S08]  /*5180*/  BRA.U !UP0, `(.L_x_85) ;  /* 0x0000000108407547 */ /* 0x000ff0000b800000 */
[----:B------:R-:W1:Y:S01]  /*5190*/  LDCU.64 UR8, c[0x4][0x80] ;  /* 0x01001000ff0877ac */ /* 0x000e620008000a00 */
[----:B------:R-:W-:Y:S01]  /*51a0*/  MOV R3, 0x0 ;  /* 0x0000000000037802 */ /* 0x000fe20000000f00 */
[----:B------:R-:W-:Y:S02]  /*51b0*/  HFMA2 R12, -RZ, RZ, 0, 5.9604644775390625e-08 ;  /* 0x00000001ff0c7431 */ /* 0x000fe400000001ff */
[----:B------:R-:W-:Y:S02]  /*51c0*/  IMAD.MOV.U32 R8, RZ, RZ, 0x70 ;  /* 0x00000070ff087424 */ /* 0x000fe400078e00ff */
[----:B------:R-:W-:Y:S01]  /*51d0*/  IMAD.MOV.U32 R13, RZ, RZ, RZ ;  /* 0x000000ffff0d7224 */ /* 0x000fe200078e00ff */
[----:B------:R-:W2:Y:S01]  /*51e0*/  LDCU.64 UR6, c[0x4][0x88] ;  /* 0x01001100ff0677ac */ /* 0x000ea20008000a00 */
[----:B------:R-:W3:Y:S01]  /*51f0*/  LDC.64 R2, c[0x4][R3] ;  /* 0x0100000003027b82 */ /* 0x000ee20000000a00 */
[----:B------:R-:W4:Y:S01]  /*5200*/  LDCU.64 UR4, c[0x4][0x8] ;  /* 0x01000100ff0477ac */ /* 0x000f220008000a00 */
[----:B-1----:R-:W-:Y:S01]  /*5210*/  MOV R5, UR9 ;  /* 0x0000000900057c02 */ /* 0x002fe20008000f00 */
[----:B------:R-:W-:Y:S01]  /*5220*/  IMAD.U32 R4, RZ, RZ, UR8 ;  /* 0x00000008ff047e24 */ /* 0x000fe2000f8e00ff */
[----:B--2---:R-:W-:Y:S01]  /*5230*/  MOV R7, UR7 ;  /* 0x0000000700077c02 */ /* 0x004fe20008000f00 */
[----:B------:R-:W-:Y:S01]  /*5240*/  IMAD.U32 R6, RZ, RZ, UR6 ;  /* 0x00000006ff067e24 */ /* 0x000fe2000f8e00ff */
[----:B----4-:R-:W-:Y:S01]  /*5250*/  MOV R11, UR5 ;  /* 0x00000005000b7c02 */ /* 0x010fe20008000f00 */
[----:B------:R-:W-:Y:S02]  /*5260*/  IMAD.U32 R10, RZ, RZ, UR4 ;  /* 0x00000004ff0a7e24 */ /* 0x000fe4000f8e00ff */
[----:B------:R-:W-:Y:S07]  /*5270*/  LEPC R20, `(.L_x_85) ;  /* 0x000000001014794e */ /* 0x000fee0000000000 */
[----:B---3-5:R-:W-:Y:S05]  /*5280*/  CALL.ABS.NOINC R2 ;  /* 0x0000000002007343 */ /* 0x028fea0003c00000 */
.L_x_85:
[----:B------:R-:W-:Y:S01]  /*5290*/  LOP3.LUT P0, RZ, R109, 0x1b0, RZ, 0xc0, !PT ;  /* 0x000001b06dff7812 */ /* 0x000fe2000780c0ff */
[----:B------:R-:W-:Y:S11]  /*52a0*/  BSSY.RECONVERGENT B6, `(.L_x_86) ;  /* 0x0000013000067945 */ /* 0x000ff60003800200 */
[----:B------:R-:W-:Y:S01]  /*52b0*/  @!UPT UIADD3 URZ, UPT, UPT, URZ, URZ, URZ ;  /* 0x000000fffffff290 */ /* 0x000fe2000fffe0ff */
[----:B------:R-:W-:Y:S05]  /*52c0*/  @!P0 BRA `(.L_x_87) ;  /* 0x0000000000408947 */ /* 0x000fea0003800000 */
        /* <DEDUP_REMOVED lines=16> */
.L_x_87:
[----:B------:R-:W-:Y:S05]  /*53d0*/  BSYNC.RECONVERGENT B6 ;  /* 0x0000000000067941 */ /* 0x000fea0003800200 */
.L_x_86:
[----:B------:R-:W-:Y:S01]  /*53e0*/  ISETP.NE.U32.AND P4, PT, R90, RZ, PT ;  /* 0x000000ff5a00720c */ /* 0x000fe20003f85070 */
[----:B------:R-:W-:Y:S01]  /*53f0*/  UISETP.NE.AND UP2, UPT, UR50, URZ, UPT ;  /* 0x000000ff3200728c */ /* 0x000fe2000bf45270 */
[----:B------:R-:W-:Y:S01]  /*5400*/  ISETP.NE.U32.AND P2, PT, RZ, UR38, PT ;  /* 0x00000026ff007c0c */ /* 0x000fe2000bf45070 */
[----:B------:R-:W-:Y:S01]  /*5410*/  UISETP.NE.U32.AND UP1, UPT, UR44, URZ, UPT ;  /* 0x000000ff2c00728c */ /* 0x000fe2000bf25070 */
[----:B------:R-:W-:Y:S01]  /*5420*/  ISETP.NE.AND.EX P4, PT, R91, RZ, PT, P4 ;  /* 0x000000ff5b00720c */ /* 0x000fe20003f85340 */
[----:B------:R-:W-:Y:S01]  /*5430*/  UPLOP3.LUT UP0, UPT, UPT, UPT, UPT, 0x40, 0x4 ;  /* 0x000000000004789c */ /* 0x000fe20003f0e870 */
[----:B------:R-:W-:Y:S01]  /*5440*/  ISETP.NE.AND.EX P2, PT, RZ, UR39, PT, P2 ;  /* 0x00000027ff007c0c */ /* 0x000fe2000bf45320 */
[----:B------:R-:W-:Y:S01]  /*5450*/  UISETP.NE.AND.EX UP1, UPT, UR45, URZ, UPT, UP1 ;  /* 0x000000ff2d00728c */ /* 0x000fe2000bf25310 */
[----:B------:R-:W-:Y:S04]  /*5460*/  PLOP3.LUT P1, PT, PT, PT, UP2, 0x80, 0x8 ;  /* 0x000000000008781c */ /* 0x000fe80003f2f028 */
[----:B------:R-:W-:Y:S06]  /*5470*/  @UP2 UPLOP3.LUT UP0, UPT, UPT, UPT, UP1, 0x80, 0x8 ;  /* 0x000000000008289c */ /* 0x000fec0003f0f010 */
[----:B------:R-:W-:Y:S01]  /*5480*/  PLOP3.LUT P0, PT, PT, PT, UP0, 0x80, 0x8 ;  /* 0x000000000008781c */ /* 0x000fe20003f0f008 */
[----:B------:R-:W-:Y:S01]  /*5490*/  @!UPT UIADD3 URZ, UPT, UPT, URZ, URZ, URZ ;  /* 0x000000fffffff290 */ /* 0x000fe2000fffe0ff */
[----:B------:R-:W-:Y:S11]  /*54a0*/  BRA.U !UP1, `(.L_x_88) ;  /* 0x0000000109387547 */ /* 0x000ff6000b800000 */
[----:B------:R-:W-:Y:S01]  /*54b0*/  UISETP.NE.U32.AND UP0, UPT, UR38, URZ, UPT ;  /* 0x000000ff2600728c */ /* 0x000fe2000bf05070 */
[----:B------:R-:W-:Y:S02]  /*54c0*/  HFMA2 R0, -RZ, RZ, 0, 5.9604644775390625e-08 ;  /* 0x00000001ff007431 */ /* 0x000fe400000001ff */
[----:B------:R-:W-:Y:S01]  /*54d0*/  IMAD.MOV.U32 R95, RZ, RZ, 0x1 ;  /* 0x00000001ff5f7424 */ /* 0x000fe200078e00ff */
[----:B------:R-:W-:Y:S06]  /*54e0*/  UISETP.NE.AND.EX UP0, UPT, UR39, URZ, UPT, UP0 ;  /* 0x000000ff2700728c */ /* 0x000fec000bf05300 */
[----:B------:R-:W-:Y:S05]  /*54f0*/  PLOP3.LUT P3, PT, PT, PT, UP0, 0x80, 0x8 ;  /* 0x000000000008781c */ /* 0x000fea0003f6f008 */
[----:B------:R-:W1:Y:S01]  /*5500*/  @UP0 LDCU.64 UR6, c[0x0][0x888] ;  /* 0x00011100ff0607ac */ /* 0x000e620008000a00 */
[----:B------:R-:W-:Y:S07]  /*5510*/  @UP0 UIMAD UR4, UR36, UR44, URZ ;  /* 0x0000002c240402a4 */ /* 0x000fee000f8e02ff */
[----:B------:R-:W-:Y:S01]  /*5520*/  @!P3 PRMT R95, R0, 0x7610, R95 ;  /* 0x00007610005fb816 */ /* 0x000fe2000000005f */
[----:B-1----:R-:W-:Y:S03]  /*5530*/  @UP0 UIMAD.WIDE UR6, UR4, 0x4, UR6 ;  /* 0x00000004040608a5 */ /* 0x002fe6000f8e0206 */
[----:B------:R-:W1:Y:S03]  /*5540*/  @!UP0 LDCU UR4, c[0x0][0x880] ;  /* 0x00011000ff0487ac */ /* 0x000e660008000800 */
[----:B------:R-:W-:Y:S01]  /*5550*/  IMAD.U32 R2, RZ, RZ, UR6 ;  /* 0x00000006ff027e24 */ /* 0x000fe2000f8e00ff */
[----:B------:R-:W-:Y:S05]  /*5560*/  MOV R3, UR7 ;  /* 0x0000000700037c02 */ /* 0x000fea0008000f00 */
[----:B-----5:R2:W5:Y:S02]  /*5570*/  @P3 LDG.E R49, desc[UR46][R2.64] ;  /* 0x0000002e02313981 */ /* 0x020564000c1e1900 */
[----:B-12---:R-:W-:Y:S02]  /*5580*/  @!P3 IMAD.U32 R49, RZ, RZ, UR4 ;  /* 0x00000004ff31be24 */ /* 0x006fe4000f8e00ff */
.L_x_88:
[----:B------:R-:W-:Y:S05]  /*5590*/  @!P4 BRA `(.L_x_89) ;  /* 0x000000000020c947 */ /* 0x000fea0003800000 */
[----:B------:R-:W-:Y:S04]  /*55a0*/  ISETP.NE.U32.AND P3, PT, R88, RZ, PT ;  /* 0x000000ff5800720c */ /* 0x000fe80003f65070 */
[----:B------:R-:W-:Y:S11]  /*55b0*/  ISETP.NE.AND.EX P3, PT, R89, RZ, PT, P3 ;  /* 0x000000ff5900720c */ /* 0x000ff60003f65330 */
[----:B------:R-:W-:Y:S02]  /*55c0*/  @!UPT UIADD3 URZ, UPT, UPT, URZ, URZ, URZ ;  /* 0x000000fffffff290 */ /* 0x000fe4000fffe0ff */
[----:B------:R-:W1:Y:S01]  /*55d0*/  @P3 LDC.64 R2, c[0x0][0x8a8] ;  /* 0x00022a00ff023b82 */ /* 0x000e620000000a00 */
[----:B------:R-:W-:Y:S04]  /*55e0*/  @P3 IMAD R0, R90, UR36, RZ ;  /* 0x000000245a003c24 */ /* 0x000fe8000f8e02ff */
[----:B-1----:R-:W-:Y:S05]  /*55f0*/  @P3 IMAD.WIDE R2, R0, 0x4, R2 ;  /* 0x0000000400023825 */ /* 0x002fea00078e0202 */
[----:B-----5:R1:W5:Y:S02]  /*5600*/  @P3 LDG.E R47, desc[UR46][R2.64] ;  /* 0x0000002e022f3981 */ /* 0x020364000c1e1900 */
[----:B-1----:R-:W2:Y:S02]  /*5610*/  @!P3 LDC R47, c[0x0][0x8a0] ;  /* 0x00022800ff2fbb82 */ /* 0x002ea40000000800 */
.L_x_89:
[----:B-----5:R-:W-:Y:S01]  /*5620*/  FSETP.NEU.AND P4, PT, R49, RZ, PT ;  /* 0x000000ff3100720b */ /* 0x020fe20003f8d000 */
[----:B------:R-:W-:Y:S01]  /*5630*/  BSSY B1, `(.L_x_90) ;  /* 0x0000042000017945 */ /* 0x000fe20003800000 */
[----:B------:R-:W-:Y:S01]  /*5640*/  SEL R7, RZ, 0xffffffff, P2 ;  /* 0xffffffffff077807 */ /* 0x000fe20001000000 */
[----:B------:R-:W-:Y:S01]  /*5650*/  IMAD.MOV.U32 R115, RZ, RZ, 0x1 ;  /* 0x00000001ff737424 */ /* 0x000fe200078e00ff */
[----:B------:R-:W-:Y:S02]  /*5660*/  LOP3.LUT P3, RZ, R95, 0xff, RZ, 0xc0, !PT ;  /* 0x000000ff5fff7812 */ /* 0x000fe4000786c0ff */
[----:B------:R-:W-:Y:S02]  /*5670*/  CS2R R86, SRZ ;  /* 0x0000000000567805 */ /* 0x000fe4000001ff00 */
[----:B------:R-:W-:Y:S02]  /*5680*/  @P1 SEL R4, RZ, 0xffffffff, P4 ;  /* 0xffffffffff041807 */ /* 0x000fe40002000000 */
[----:B------:R-:W-:Y:S02]  /*5690*/  CS2R R84, SRZ ;  /* 0x0000000000547805 */ /* 0x000fe4000001ff00 */
[----:B------:R-:W-:Y:S02]  /*56a0*/  LEA R0, R105, UR49, 0x3 ;  /* 0x0000003169007c11 */ /* 0x000fe4000f8e18ff */
[----:B------:R-:W-:Y:S02]  /*56b0*/  CS2R R82, SRZ ;  /* 0x0000000000527805 */ /* 0x000fe4000001ff00 */
[----:B------:R-:W-:Y:S02]  /*56c0*/  @P0 SEL R4, R7, R4, !P3 ;  /* 0x0000000407040207 */ /* 0x000fe40005800000 */
[----:B------:R-:W-:Y:S02]  /*56d0*/  CS2R R80, SRZ ;  /* 0x0000000000507805 */ /* 0x000fe4000001ff00 */
[----:B------:R-:W-:Y:S02]  /*56e0*/  LEA R113, R44, UR49, 0x3 ;  /* 0x000000312c717c11 */ /* 0x000fe4000f8e18ff */
[----:B------:R-:W-:Y:S02]  /*56f0*/  @P1 LOP3.LUT R4, R4, 0x1, RZ, 0xc0, !PT ;  /* 0x0000000104041812 */ /* 0x000fe400078ec0ff */
[----:B------:R-:W-:Y:S02]  /*5700*/  SHF.L.U32 R2, R107, 0x1f, RZ ;  /* 0x0000001f6b027819 */ /* 0x000fe400000006ff */
[----:B------:R-:W-:Y:S02]  /*5710*/  ISETP.NE.U32.OR P6, PT, R4, 0x1, !P1 ;  /* 0x000000010400780c */ /* 0x000fe40004fc5470 */
[----:B------:R-:W-:Y:S02]  /*5720*/  PLOP3.LUT P2, PT, PT, PT, UP1, 0x80, 0x8 ;  /* 0x000000000008781c */ /* 0x000fe40003f4f018 */
[----:B------:R-:W-:Y:S02]  /*5730*/  LEA.HI R5, R44, R44, RZ, 0x1 ;  /* 0x0000002c2c057211 */ /* 0x000fe400078f08ff */
[----:B------:R-:W-:Y:S02]  /*5740*/  SEL R4, RZ, 0xffffffff, P4 ;  /* 0xffffffffff047807 */ /* 0x000fe40002000000 */
[----:B------:R-:W-:Y:S01]  /*5750*/  P2R R114, PR, RZ, 0x40 ;  /* 0x00000040ff727803 */ /* 0x000fe20000000000 */
[C---:B------:R-:W-:Y:S01]  /*5760*/  IMAD.SHL.U32 R3, R5.reuse, 0x40, RZ ;  /* 0x0000004005037824 */ /* 0x040fe200078e00ff */
[----:B------:R-:W-:Y:S03]  /*5770*/  LOP3.LUT R5, R5, 0xffe, RZ, 0xc0, !PT ;  /* 0x00000ffe05057812 */ /* 0x000fe600078ec0ff */
[----:B------:R-:W-:Y:S02]  /*5780*/  @P6 SHF.L.U32 R9, R104, 0x1f, RZ ;  /* 0x0000001f68096819 */ /* 0x000fe400000006ff */
[----:B------:R-:W-:Y:S01]  /*5790*/  @P2 SEL R4, R7, R4, !P3 ;  /* 0x0000000407042207 */ /* 0x000fe20005800000 */
[----:B------:R-:W-:Y:S01]  /*57a0*/  IMAD.IADD R48, R44, 0x1, -R5 ;  /* 0x000000012c307824 */ /* 0x000fe200078e0a05 */
[----:B------:R-:W1:Y:S01]  /*57b0*/  @P6 SYNCS.PHASECHK.TRANS64.TRYWAIT P1, [R0+URZ+0x80], R9 ;  /* 0x00008009000065a7 */ /* 0x000e6200080211ff */
[----:B------:R-:W-:Y:S02]  /*57c0*/  LOP3.LUT R3, R3, 0xffffff80, RZ, 0xc0, !PT ;  /* 0xffffff8003037812 */ /* 0x000fe400078ec0ff */
[----:B------:R-:W-:Y:S03]  /*57d0*/  LOP3.LUT R4, R4, 0x1, RZ, 0xc0, !PT ;  /* 0x0000000104047812 */ /* 0x000fe600078ec0ff */
[----:B------:R-:W-:Y:S01]  /*57e0*/  IMAD.IADD R3, R46, 0x1, R3 ;  /* 0x000000012e037824 */ /* 0x000fe200078e0203 */
[----:B------:R-:W-:Y:S03]  /*57f0*/  ISETP.NE.U32.AND P5, PT, R4, 0x1, PT ;  /* 0x000000010400780c */ /* 0x000fe60003fa5070 */
[----:B------:R-:W-:Y:S01]  /*5800*/  IMAD R48, R48, 0x100000, R3 ;  /* 0x0010000030307824 */ /* 0x000fe200078e0203 */
[----:B------:R-:W-:Y:S01]  /*5810*/  P2R R124, PR, RZ, 0x20 ;  /* 0x00000020ff7c7803 */ /* 0x000fe20000000000 */
[----:B------:R3:W4:Y:S01]  /*5820*/  SYNCS.PHASECHK.TRANS64.TRYWAIT P0, [R113+URZ+0xd0], R2 ;  /* 0x0000d002710075a7 */ /* 0x00072200080011ff */
[----:B-1----:R-:W-:Y:S01]  /*5830*/  @P6 SEL R115, RZ, 0x1, !P1 ;  /* 0x00000001ff736807 */ /* 0x002fe20004800000 */
[----:B---3--:R-:W-:Y:S06]  /*5840*/  @!P6 BRA `(.L_x_91) ;  /* 0x000000000080e947 */ /* 0x008fec0003800000 */
[----:B------:R-:W-:Y:S01]  /*5850*/  @P5 IMAD R5, R105, 0x1000, R100 ;  /* 0x0000100069055824 */ /* 0x000fe200078e0264 */
[----:B------:R-:W-:Y:S01]  /*5860*/  ISETP.NE.AND P1, PT, R115, RZ, PT ;  /* 0x000000ff7300720c */ /* 0x000fe20003f25270 */
[----:B------:R-:W-:Y:S01]  /*5870*/  BSSY B0, `(.L_x_92) ;  /* 0x000000b000007945 */ /* 0x000fe20003800000 */
[----:B------:R-:W-:Y:S01]  /*5880*/  CS2R R82, SRZ ;  /* 0x0000000000527805 */ /* 0x000fe2000001ff00 */
[----:B------:R-:W-:Y:S01]  /*5890*/  @P5 VIADD R4, R5, UR49 ;  /* 0x0000003105045c36 */ /* 0x000fe20008000000 */
[----:B------:R-:W-:Y:S02]  /*58a0*/  CS2R R80, SRZ ;  /* 0x0000000000507805 */ /* 0x000fe4000001ff00 */
[----:B------:R-:W-:Y:S02]  /*58b0*/  CS2R R86, SRZ ;  /* 0x0000000000567805 */ /* 0x000fe4000001ff00 */
[----:B------:R-:W-:Y:S01]  /*58c0*/  CS2R R84, SRZ ;  /* 0x0000000000547805 */ /* 0x000fe2000001ff00 */
[----:B------:R-:W-:Y:S04]  /*58d0*/  @P5 IMAD R4, R108, -0x10, R4 ;  /* 0xfffffff06c045824 */ /* 0x000fe800078e0204 */
[----:B------:R-:W-:Y:S05]  /*58e0*/  @P1 BRA `(.L_x_93) ;  /* 0x00000000000c1947 */ /* 0x000fea0003800000 */
[----:B------:R-:W-:Y:S04]  /*58f0*/  SHF.L.U32 R3, R104, 0x1f, RZ ;  /* 0x0000001f68037819 */ /* 0x000fe800000006ff */
[----:B------:R-:W1:Y:S02]  /*5900*/  SYNCS.PHASECHK.TRANS64.TRYWAIT P1, [R0+URZ+0x80], R3 ;  /* 0x00008003000075a7 */ /* 0x000e6400080211ff */
[----:B-1----:R-:W-:Y:S05]  /*5910*/  @!P1 BRA `(.L_x_94) ;  /* 0x0000002400509947 */ /* 0x002fea0003800000 */
.L_x_93:
[----:B------:R-:W-:Y:S05]  /*5920*/  BSYNC B0 ;  /* 0x0000000000007941 */ /* 0x000fea0003800000 */
.L_x_92:
[----:B------:R-:W-:Y:S01]  /*5930*/  ISETP.NE.AND P1, PT, R124, RZ, PT ;  /* 0x000000ff7c00720c */ /* 0x000fe20003f25270 */
[----:B-1----:R-:W-:Y:S02]  /*5940*/  VIADD R3, R0, 0x90 ;  /* 0x0000009000037836 */ /* 0x002fe40000000000 */
[----:B------:R-:W-:Y:S02]  /*5950*/  IMAD.U32 R0, RZ, RZ, UR37 ;  /* 0x00000025ff007e24 */ /* 0x000fe4000f8e00ff */
[----:B------:R-:W-:Y:S03]  /*5960*/  VIADD R105, R105, 0x1 ;  /* 0x0000000169697836 */ /* 0x000fe60000000000 */
[----:B------:R-:W-:Y:S05]  /*5970*/  PRMT R0, R0, 0x654, R3 ;  /* 0x0000065400007816 */ /* 0x000fea0000000003 */
[----:B------:R1:W3:Y:S04]  /*5980*/  @P1 LDS.128 R80, [R5+UR49+0x200] ;  /* 0x0002003105501984 */ /* 0x0002e80008000c00 */
[----:B------:R1:W1:Y:S01]  /*5990*/  @P1 LDS.128 R84, [R4+0x210] ;  /* 0x0002100004541984 */ /* 0x0002620000000c00 */
[C---:B------:R-:W-:Y:S01]  /*59a0*/  ISETP.NE.AND P1, PT, R105.reuse, 0x2, PT ;  /* 0x000000026900780c */ /* 0x040fe20003f25270 */
[----:B------:R-:W-:Y:S01]  /*59b0*/  @!PT LDS RZ, [RZ] ;  /* 0x00000000fffff984 */ /* 0x000fe20000000800 */
[----:B------:R-:W-:Y:S01]  /*59c0*/  @!PT LDS RZ, [RZ] ;  /* 0x00000000fffff984 */ /* 0x000fe20000000800 */
[----:B------:R-:W-:Y:S01]  /*59d0*/  @!PT LDS RZ, [RZ] ;  /* 0x00000000fffff984 */ /* 0x000fe20000000800 */
[----:B------:R-:W-:Y:S01]  /*59e0*/  @!PT LDS RZ, [RZ] ;  /* 0x00000000fffff984 */ /* 0x000fe20000000800 */
[----:B------:R5:W-:Y:S06]  /*59f0*/  MEMBAR.ALL.CTA ;  /* 0x0000000000007992 */ /* 0x000bec0000008000 */
[----:B-----5:R-:W5:Y:S01]  /*5a00*/  FENCE.VIEW.ASYNC.S ;  /* 0x00000000000073c6 */ /* 0x020f620000000000 */
[----:B------:R-:W-:Y:S02]  /*5a10*/  SEL R3, RZ, 0x1, P1 ;  /* 0x00000001ff037807 */ /* 0x000fe40000800000 */
[----:B------:R-:W-:Y:S02]  /*5a20*/  SEL R105, R105, RZ, P1 ;  /* 0x000000ff69697207 */ /* 0x000fe40000800000 */
[----:B------:R-:W-:Y:S01]  /*5a30*/  LOP3.LUT R104, R104, R3, RZ, 0x3c, !PT ;  /* 0x0000000368687212 */ /* 0x000fe200078e3cff */
[----:B-----5:R1:W-:Y:S06]  /*5a40*/  SYNCS.ARRIVE.TRANS64.RED.A1T0 RZ, [R0+URZ], RZ ;  /* 0x000000ff00ff79a7 */ /* 0x0203ec00081004ff */
.L_x_91:
[----:B------:R-:W-:Y:S05]  /*5a50*/  BSYNC B1 ;  /* 0x0000000000017941 */ /* 0x000fea0003800000 */
.L_x_90:
[----:B-1----:R-:W-:Y:S04]  /*5a60*/  SHF.R.U32.HI R0, RZ, 0x15, R48 ;  /* 0x00000015ff007819 */ /* 0x002fe80000011630 */
[----:B------:R-:W-:Y:S01]  /*5a70*/  LOP3.LUT P1, RZ, R0, 0x3, R101, 0x48, !PT ;  /* 0x0000000300ff7812 */ /* 0x000fe20007824865 */
[----:B------:R-:W-:Y:S01]  /*5a80*/  @!UPT UIADD3 URZ, UPT, UPT, URZ, URZ, URZ ;  /* 0x000000fffffff290 */ /* 0x000fe2000fffe0ff */
[----:B----4-:R-:W-:Y:S11]  /*5a90*/  @P0 BRA `(.L_x_95) ;  /* 0x0000000000080947 */ /* 0x010ff60003800000 */
[----:B------:R-:W1:Y:S02]  /*5aa0*/  SYNCS.PHASECHK.TRANS64.TRYWAIT P0, [R113+URZ+0xd0], R2 ;  /* 0x0000d002710075a7 */ /* 0x000e6400080011ff */
[----:B-1----:R-:W-:Y:S05]  /*5ab0*/  @!P0 BRA `(.L_x_96) ;  /* 0x0000002000fc8947 */ /* 0x002fea0003800000 */
.L_x_95:
[----:B------:R-:W-:Y:S05]  /*5ac0*/  @!P1 BRA `(.L_x_97) ;  /* 0x0000000000409947 */ /* 0x000fea0003800000 */
[----:B------:R-:W4:Y:S01]  /*5ad0*/  LDCU.64 UR8, c[0x4][0x70] ;  /* 0x01000e00ff0877ac */ /* 0x000f220008000a00 */
[----:B------:R-:W-:Y:S01]  /*5ae0*/  MOV R3, 0x0 ;  /* 0x0000000000037802 */ /* 0x000fe20000000f00 */
[----:B------:R-:W-:Y:S02]  /*5af0*/  HFMA2 R12, -RZ, RZ, 0, 5.9604644775390625e-08 ;  /* 0x00000001ff0c7431 */ /* 0x000fe400000001ff */
[----:B------:R-:W-:Y:S02]  /*5b00*/  IMAD.MOV.U32 R8, RZ, RZ, 0x192 ;  /* 0x00000192ff087424 */ /* 0x000fe400078e00ff */
[----:B------:R-:W-:Y:S01]  /*5b10*/  IMAD.MOV.U32 R13, RZ, RZ, RZ ;  /* 0x000000ffff0d7224 */ /* 0x000fe200078e00ff */
[----:B------:R-:W5:Y:S01]  /*5b20*/  LDCU.64 UR6, c[0x4][0x78] ;  /* 0x01000f00ff0677ac */ /* 0x000f620008000a00 */
[----:B-1----:R-:W1:Y:S01]  /*5b30*/  LDC.64 R2, c[0x4][R3] ;  /* 0x0100000003027b82 */ /* 0x002e620000000a00 */
[----:B------:R-:W2:Y:S01]  /*5b40*/  LDCU.64 UR4, c[0x4][0x10] ;  /* 0x01000200ff0477ac */ /* 0x000ea20008000a00 */
[----:B----4-:R-:W-:Y:S01]  /*5b50*/  MOV R5, UR9 ;  /* 0x0000000900057c02 */ /* 0x010fe20008000f00 */
[----:B------:R-:W-:Y:S01]  /*5b60*/  IMAD.U32 R4, RZ, RZ, UR8 ;  /* 0x00000008ff047e24 */ /* 0x000fe2000f8e00ff */
[----:B-----5:R-:W-:Y:S01]  /*5b70*/  MOV R7, UR7 ;  /* 0x0000000700077c02 */ /* 0x020fe20008000f00 */
[----:B------:R-:W-:Y:S01]  /*5b80*/  IMAD.U32 R6, RZ, RZ, UR6 ;  /* 0x00000006ff067e24 */ /* 0x000fe2000f8e00ff */
[----:B--2---:R-:W-:Y:S01]  /*5b90*/  MOV R11, UR5 ;  /* 0x00000005000b7c02 */ /* 0x004fe20008000f00 */
[----:B------:R-:W-:Y:S02]  /*5ba0*/  IMAD.U32 R10, RZ, RZ, UR4 ;  /* 0x00000004ff0a7e24 */ /* 0x000fe4000f8e00ff */
[----:B------:R-:W-:Y:S07]  /*5bb0*/  LEPC R20, `(.L_x_97) ;  /* 0x000000001014794e */ /* 0x000fee0000000000 */
[----:B-1-3--:R-:W-:Y:S05]  /*5bc0*/  CALL.ABS.NOINC R2 ;  /* 0x0000000002007343 */ /* 0x00afea0003c00000 */
.L_x_97:
[-C--:B---3--:R-:W-:Y:S01]  /*5bd0*/  F2FP.F16.E5M2.UNPACK_B R51, R80.reuse ;  /* 0x00000050ff33723e */ /* 0x088fe200020004ff */
[----:B------:R-:W-:Y:S05]  /*5be0*/  WARPSYNC.ALL ;  /* 0x0000000000007948 */ /* 0x000fea0003800000 */
[----:B------:R-:W-:Y:S01]  /*5bf0*/  R2UR UR4, R48 ;  /* 0x00000000300472ca */ /* 0x000fe200000e0000 */
[--C-:B------:R-:W-:Y:S01]  /*5c00*/  HADD2.F32 R50, -RZ, R51.reuse.H0_H0 ;  /* 0x20000033ff327230 */ /* 0x100fe20000004100 */
[----:B------:R-:W-:Y:S01]  /*5c10*/  F2FP.F16.E5M2.UNPACK_B R53, R80.H1 ;  /* 0x00000050ff35723e */ /* 0x000fe200030004ff */
[----:B------:R-:W-:Y:S01]  /*5c20*/  HADD2.F32 R51, -RZ, R51.H1_H1 ;  /* 0x30000033ff337230 */ /* 0x000fe20000004100 */
[-C--:B------:R-:W-:Y:S01]  /*5c30*/  F2FP.F16.E5M2.UNPACK_B R55, R81.reuse ;  /* 0x00000051ff37723e */ /* 0x080fe200020004ff */
[----:B------:R-:W-:Y:S01]  /*5c40*/  BSSY.RECONVERGENT B0, `(.L_x_98) ;  /* 0x0000099000007945 */ /* 0x000fe20003800200 */
[----:B------:R-:W-:Y:S01]  /*5c50*/  F2FP.F16.E5M2.UNPACK_B R57, R81.H1 ;  /* 0x00000051ff39723e */ /* 0x000fe200030004ff */
[--C-:B------:R-:W-:Y:S01]  /*5c60*/  HADD2.F32 R52, -RZ, R53.reuse.H0_H0 ;  /* 0x20000035ff347230 */ /* 0x100fe20000004100 */
[-C--:B------:R-:W-:Y:S01]  /*5c70*/  F2FP.F16.E5M2.UNPACK_B R59, R82.reuse ;  /* 0x00000052ff3b723e */ /* 0x080fe200020004ff */
[----:B------:R-:W-:Y:S01]  /*5c80*/  HADD2.F32 R54, -RZ, R53.H1_H1 ;  /* 0x30000035ff367230 */ /* 0x000fe20000004100 */
[----:B------:R-:W-:Y:S01]  /*5c90*/  F2FP.F16.E5M2.UNPACK_B R61, R82.H1 ;  /* 0x00000052ff3d723e */ /* 0x000fe200030004ff */
[--C-:B------:R-:W-:Y:S01]  /*5ca0*/  HADD2.F32 R53, -RZ, R55.reuse.H0_H0 ;  /* 0x20000037ff357230 */ /* 0x100fe20000004100 */
[-C--:B------:R-:W-:Y:S01]  /*5cb0*/  F2FP.F16.E5M2.UNPACK_B R63, R83.reuse ;  /* 0x00000053ff3f723e */ /* 0x080fe200020004ff */
[----:B------:R-:W-:Y:S01]  /*5cc0*/  LDTM.16dp32bit_t0_t15.x32 R4, tmem[UR4] ;  /* 0x00000004000479ee */ /* 0x000fe20008a80000 */
[----:B------:R-:W2:Y:S01]  /*5cd0*/  LDTM.16dp32bit_t16_t31.x32 R4, tmem[UR4+0x20] ;  /* 0x00002004000479ee */ /* 0x000ea20008aa0000 */
[----:B------:R-:W-:Y:S01]  /*5ce0*/  SHF.L.U32 R125, R102, 0x4, RZ ;  /* 0x00000004667d7819 */ /* 0x000fe200000006ff */
[----:B------:R-:W-:Y:S01]  /*5cf0*/  HADD2.F32 R56, -RZ, R55.H1_H1 ;  /* 0x30000037ff387230 */ /* 0x000fe20000004100 */
[----:B------:R-:W-:Y:S01]  /*5d00*/  ISETP.NE.AND P6, PT, R114, RZ, PT ;  /* 0x000000ff7200720c */ /* 0x000fe20003fc5270 */
[----:B------:R-:W-:Y:S01]  /*5d10*/  HADD2.F32 R60, -RZ, R59.H1_H1 ;  /* 0x3000003bff3c7230 */ /* 0x000fe20000004100 */
[----:B------:R-:W-:Y:S01]  /*5d20*/  IADD3 R114, PT, PT, R100, UR49, RZ ;  /* 0x0000003164727c10 */ /* 0x000fe2000fffe0ff */
[----:B------:R-:W-:Y:S01]  /*5d30*/  HADD2.F32 R64, -RZ, R63.H1_H1 ;  /* 0x3000003fff407230 */ /* 0x000fe20000004100 */
[----:B------:R-:W-:Y:S01]  /*5d40*/  F2FP.F16.E5M2.UNPACK_B R65, R83.H1 ;  /* 0x00000053ff41723e */ /* 0x000fe200030004ff */
[--C-:B------:R-:W-:Y:S01]  /*5d50*/  HADD2.F32 R55, -RZ, R57.reuse.H0_H0 ;  /* 0x20000039ff377230 */ /* 0x100fe20000004100 */
[----:B------:R-:W-:Y:S01]  /*5d60*/  IADD3 R114, PT, PT, R114, R125, RZ ;  /* 0x0000007d72727210 */ /* 0x000fe20007ffe0ff */
[----:B------:R-:W-:Y:S01]  /*5d70*/  HADD2.F32 R58, -RZ, R57.H1_H1 ;  /* 0x30000039ff3a7230 */ /* 0x000fe20000004100 */
[-C--:B------:R-:W-:Y:S01]  /*5d80*/  F2FP.F16.E5M2.UNPACK_B R67, R84.reuse ;  /* 0x00000054ff43723e */ /* 0x080fe200020004ff */
[----:B------:R-:W-:Y:S01]  /*5d90*/  HADD2.F32 R57, -RZ, R59.H0_H0 ;  /* 0x2000003bff397230 */ /* 0x000fe20000004100 */
[----:B------:R-:W-:Y:S01]  /*5da0*/  F2FP.F16.E5M2.UNPACK_B R69, R84.H1 ;  /* 0x00000054ff45723e */ /* 0x000fe200030004ff */
[----:B------:R-:W-:Y:S01]  /*5db0*/  HADD2.F32 R59, -RZ, R61.H0_H0 ;  /* 0x2000003dff3b7230 */ /* 0x000fe20000004100 */
[-C--:B------:R-:W-:Y:S01]  /*5dc0*/  F2FP.F16.E5M2.UNPACK_B R71, R85.reuse ;  /* 0x00000055ff47723e */ /* 0x080fe200020004ff */
[----:B------:R-:W-:Y:S01]  /*5dd0*/  HADD2.F32 R68, -RZ, R67.H1_H1 ;  /* 0x30000043ff447230 */ /* 0x000fe20000004100 */
[----:B------:R-:W-:Y:S01]  /*5de0*/  F2FP.F16.E5M2.UNPACK_B R73, R85.H1 ;  /* 0x00000055ff49723e */ /* 0x000fe200030004ff */
[----:B------:R-:W-:Y:S01]  /*5df0*/  HADD2.F32 R62, -RZ, R61.H1_H1 ;  /* 0x3000003dff3e7230 */ /* 0x000fe20000004100 */
[-C--:B------:R-:W-:Y:S01]  /*5e00*/  F2FP.F16.E5M2.UNPACK_B R75, R86.reuse ;  /* 0x00000056ff4b723e */ /* 0x080fe200020004ff */
[----:B------:R-:W-:Y:S01]  /*5e10*/  HADD2.F32 R61, -RZ, R63.H0_H0 ;  /* 0x2000003fff3d7230 */ /* 0x000fe20000004100 */
[----:B------:R-:W-:Y:S01]  /*5e20*/  F2FP.F16.E5M2.UNPACK_B R77, R86.H1 ;  /* 0x00000056ff4d723e */ /* 0x000fe200030004ff */
[----:B------:R-:W-:Y:S01]  /*5e30*/  HADD2.F32 R72, -RZ, R71.H1_H1 ;  /* 0x30000047ff487230 */ /* 0x000fe20000004100 */
[----:B------:R-:W-:Y:S01]  /*5e40*/  F2FP.F16.E5M2.UNPACK_B R79, R87.H1 ;  /* 0x00000057ff4f723e */ /* 0x000fe200030004ff */
[C---:B--2---:R-:W-:Y:S01]  /*5e50*/  FMUL R0, R47.reuse, R4 ;  /* 0x000000042f007220 */ /* 0x044fe20000400000 */
[C---:B-1----:R-:W-:Y:S01]  /*5e60*/  FMUL R2, R47.reuse, R5 ;  /* 0x000000052f027220 */ /* 0x042fe20000400000 */
[C---:B------:R-:W-:Y:S01]  /*5e70*/  FMUL R4, R47.reuse, R8 ;  /* 0x000000082f047220 */ /* 0x040fe20000400000 */
[----:B------:R-:W-:Y:S01]  /*5e80*/  FMUL R5, R47, R9 ;  /* 0x000000092f057220 */ /* 0x000fe20000400000 */
[C---:B------:R-:W-:Y:S01]  /*5e90*/  FFMA R0, R49.reuse, R50, R0 ;  /* 0x0000003231007223 */ /* 0x040fe20000000000 */
[----:B------:R-:W-:Y:S01]  /*5ea0*/  FFMA R2, R49, R51, R2 ;  /* 0x0000003331027223 */ /* 0x000fe20000000002 */
[C---:B------:R-:W-:Y:S01]  /*5eb0*/  FMUL R8, R47.reuse, R12 ;  /* 0x0000000c2f087220 */ /* 0x040fe20000400000 */
[C---:B------:R-:W-:Y:S01]  /*5ec0*/  FMUL R9, R47.reuse, R13 ;  /* 0x0000000d2f097220 */ /* 0x040fe20000400000 */
[C---:B------:R-:W-:Y:S01]  /*5ed0*/  FMUL R12, R47.reuse, R16 ;  /* 0x000000102f0c7220 */ /* 0x040fe20000400000 */
[C---:B------:R-:W-:Y:S01]  /*5ee0*/  FMUL R13, R47.reuse, R17 ;  /* 0x000000112f0d7220 */ /* 0x040fe20000400000 */
[C---:B------:R-:W-:Y:S01]  /*5ef0*/  FMUL R16, R47.reuse, R20 ;  /* 0x000000142f107220 */ /* 0x040fe20000400000 */
[C---:B------:R-:W-:Y:S01]  /*5f00*/  FMUL R17, R47.reuse, R21 ;  /* 0x000000152f117220 */ /* 0x040fe20000400000 */
[C---:B------:R-:W-:Y:S01]  /*5f10*/  FMUL R20, R47.reuse, R24 ;  /* 0x000000182f147220 */ /* 0x040fe20000400000 */
[C---:B------:R-:W-:Y:S01]  /*5f20*/  FMUL R21, R47.reuse, R25 ;  /* 0x000000192f157220 */ /* 0x040fe20000400000 */
[----:B------:R-:W-:Y:S02]  /*5f30*/  HADD2.F32 R76, -RZ, R75.H1_H1 ;  /* 0x3000004bff4c7230 */ /* 0x000fe40000004100 */
[C---:B------:R-:W-:Y:S01]  /*5f40*/  FMUL R24, R47.reuse, R28 ;  /* 0x0000001c2f187220 */ /* 0x040fe20000400000 */
[C---:B------:R-:W-:Y:S01]  /*5f50*/  FMUL R25, R47.reuse, R29 ;  /* 0x0000001d2f197220 */ /* 0x040fe20000400000 */
[C---:B------:R-:W-:Y:S01]  /*5f60*/  FMUL R28, R47.reuse, R32 ;  /* 0x000000202f1c7220 */ /* 0x040fe20000400000 */
[C---:B------:R-:W-:Y:S01]  /*5f70*/  FMUL R29, R47.reuse, R33 ;  /* 0x000000212f1d7220 */ /* 0x040fe20000400000 */
[C---:B------:R-:W-:Y:S01]  /*5f80*/  FMUL R3, R47.reuse, R6 ;  /* 0x000000062f037220 */ /* 0x040fe20000400000 */
[C---:B------:R-:W-:Y:S01]  /*5f90*/  FMUL R7, R47.reuse, R7 ;  /* 0x000000072f077220 */ /* 0x040fe20000400000 */
[C---:B------:R-:W-:Y:S01]  /*5fa0*/  FMUL R6, R47.reuse, R10 ;  /* 0x0000000a2f067220 */ /* 0x040fe20000400000 */
[----:B------:R-:W-:Y:S01]  /*5fb0*/  FMUL R11, R47, R11 ;  /* 0x0000000b2f0b7220 */ /* 0x000fe20000400000 */
[C---:B------:R-:W-:Y:S01]  /*5fc0*/  FFMA R3, R49.reuse, R52, R3 ;  /* 0x0000003431037223 */ /* 0x040fe20000000003 */
[C---:B------:R-:W-:Y:S01]  /*5fd0*/  FFMA R7, R49.reuse, R54, R7 ;  /* 0x0000003631077223 */ /* 0x040fe20000000007 */
[C---:B------:R-:W-:Y:S01]  /*5fe0*/  FFMA R4, R49.reuse, R53, R4 ;  /* 0x0000003531047223 */ /* 0x040fe20000000004 */
[----:B------:R-:W-:Y:S01]  /*5ff0*/  F2FP.F16.E5M2.UNPACK_B R50, R87 ;  /* 0x00000057ff32723e */ /* 0x000fe200020004ff */
[C---:B------:R-:W-:Y:S01]  /*6000*/  FFMA R5, R49.reuse, R56, R5 ;  /* 0x0000003831057223 */ /* 0x040fe20000000005 */
[----:B------:R-:W-:Y:S01]  /*6010*/  FFMA R6, R49, R55, R6 ;  /* 0x0000003731067223 */ /* 0x000fe20000000006 */
[----:B------:R-:W-:Y:S01]  /*6020*/  F2FP.SATFINITE.E5M2.F32.PACK_AB_MERGE_C R117, R7, R3, RZ ;  /* 0x000000030775723e */ /* 0x000fe200048060ff */
[C---:B------:R-:W-:Y:S01]  /*6030*/  FFMA R11, R49.reuse, R58, R11 ;  /* 0x0000003a310b7223 */ /* 0x040fe2000000000b */
[C---:B------:R-:W-:Y:S01]  /*6040*/  FFMA R8, R49.reuse, R57, R8 ;  /* 0x0000003931087223 */ /* 0x040fe20000000008 */
[----:B------:R-:W-:Y:S01]  /*6050*/  ISETP.NE.AND P0, PT, R110, RZ, PT ;  /* 0x000000ff6e00720c */ /* 0x000fe20003f05270 */
[----:B------:R-:W-:Y:S01]  /*6060*/  FFMA R9, R49, R60, R9 ;  /* 0x0000003c31097223 */ /* 0x000fe20000000009 */
[----:B------:R-:W-:Y:S01]  /*6070*/  F2FP.SATFINITE.E5M2.F32.PACK_AB_MERGE_C R116, R2, R0, R117 ;  /* 0x000000000274723e */ /* 0x000fe20004806075 */
[--C-:B------:R-:W-:Y:S01]  /*6080*/  HADD2.F32 R51, -RZ, R50.reuse.H0_H0 ;  /* 0x20000032ff337230 */ /* 0x100fe20000004100 */
[----:B------:R-:W-:Y:S01]  /*6090*/  F2FP.SATFINITE.E5M2.F32.PACK_AB_MERGE_C R117, R11, R6, RZ ;  /* 0x000000060b75723e */ /* 0x000fe200048060ff */
[----:B------:R-:W-:Y:S02]  /*60a0*/  HADD2.F32 R50, -RZ, R50.H1_H1 ;  /* 0x30000032ff327230 */ /* 0x000fe40000004100 */
[C---:B------:R-:W-:Y:S01]  /*60b0*/  FMUL R10, R47.reuse, R14 ;  /* 0x0000000e2f0a7220 */ /* 0x040fe20000400000 */
[----:B------:R-:W-:Y:S01]  /*60c0*/  FMUL R15, R47, R15 ;  /* 0x0000000f2f0f7220 */ /* 0x000fe20000400000 */
[--C-:B------:R-:W-:Y:S01]  /*60d0*/  HADD2.F32 R63, -RZ, R65.reuse.H0_H0 ;  /* 0x20000041ff3f7230 */ /* 0x100fe20000004100 */
[----:B------:R-:W-:Y:S01]  /*60e0*/  F2FP.SATFINITE.E5M2.F32.PACK_AB_MERGE_C R117, R5, R4, R117 ;  /* 0x000000040575723e */ /* 0x000fe20004806075 */
[C---:B------:R-:W-:Y:S01]  /*60f0*/  FFMA R10, R49.reuse, R59, R10 ;  /* 0x0000003b310a7223 */ /* 0x040fe2000000000a */
[C---:B------:R-:W-:Y:S01]  /*6100*/  FFMA R15, R49.reuse, R62, R15 ;  /* 0x0000003e310f7223 */ /* 0x040fe2000000000f */
[C---:B------:R-:W-:Y:S01]  /*6110*/  FFMA R12, R49.reuse, R61, R12 ;  /* 0x0000003d310c7223 */ /* 0x040fe2000000000c */
[----:B------:R-:W-:Y:S01]  /*6120*/  FFMA R13, R49, R64, R13 ;  /* 0x00000040310d7223 */ /* 0x000fe2000000000d */
[----:B------:R-:W-:Y:S02]  /*6130*/  HADD2.F32 R66, -RZ, R65.H1_H1 ;  /* 0x30000041ff427230 */ /* 0x000fe40000004100 */
[C---:B------:R-:W-:Y:S01]  /*6140*/  FMUL R14, R47.reuse, R18 ;  /* 0x000000122f0e7220 */ /* 0x040fe20000400000 */
[----:B------:R-:W-:Y:S02]  /*6150*/  HADD2.F32 R65, -RZ, R67.H0_H0 ;  /* 0x20000043ff417230 */ /* 0x000fe40000004100 */
[----:B------:R-:W-:Y:S01]  /*6160*/  FMUL R19, R47, R19 ;  /* 0x000000132f137220 */ /* 0x000fe20000400000 */
[--C-:B------:R-:W-:Y:S02]  /*6170*/  HADD2.F32 R67, -RZ, R69.reuse.H0_H0 ;  /* 0x20000045ff437230 */ /* 0x100fe40000004100 */
[----:B------:R-:W-:Y:S01]  /*6180*/  FFMA R14, R49, R63, R14 ;  /* 0x0000003f310e7223 */ /* 0x000fe2000000000e */
[----:B------:R-:W-:Y:S02]  /*6190*/  HADD2.F32 R70, -RZ, R69.H1_H1 ;  /* 0x30000045ff467230 */ /* 0x000fe40000004100 */
[----:B------:R-:W-:Y:S01]  /*61a0*/  FMUL R18, R47, R22 ;  /* 0x000000162f127220 */ /* 0x000fe20000400000 */
[----:B------:R-:W-:Y:S02]  /*61b0*/  HADD2.F32 R69, -RZ, R71.H0_H0 ;  /* 0x20000047ff457230 */ /* 0x000fe40000004100 */
[----:B------:R-:W-:Y:S01]  /*61c0*/  FFMA R19, R49, R66, R19 ;  /* 0x0000004231137223 */ /* 0x000fe20000000013 */
[----:B------:R-:W-:Y:S01]  /*61d0*/  FMUL R23, R47, R23 ;  /* 0x000000172f177220 */ /* 0x000fe20000400000 */
[C---:B------:R-:W-:Y:S01]  /*61e0*/  FFMA R16, R49.reuse, R65, R16 ;  /* 0x0000004131107223 */ /* 0x040fe20000000010 */
[C---:B------:R-:W-:Y:S01]  /*61f0*/  FFMA R17, R49.reuse, R68, R17 ;  /* 0x0000004431117223 */ /* 0x040fe20000000011 */
        /* <DEDUP_REMOVED lines=23> */
[----:B------:R-:W-:Y:S01]  /*6370*/  F2FP.SATFINITE.E5M2.F32.PACK_AB_MERGE_C R118, R15, R10, RZ ;  /* 0x0000000a0f76723e */ /* 0x000fe200048060ff */
[----:B------:R-:W-:Y:S01]  /*6380*/  FFMA R28, R49, R51, R28 ;  /* 0x00000033311c7223 */ /* 0x000fe2000000001c */
[----:B------:R-:W-:Y:S01]  /*6390*/  F2FP.SATFINITE.E5M2.F32.PACK_AB_MERGE_C R119, R19, R14, RZ ;  /* 0x0000000e1377723e */ /* 0x000fe200048060ff */
[C---:B------:R-:W-:Y:S01]  /*63a0*/  FFMA R29, R49.reuse, R50, R29 ;  /* 0x00000032311d7223 */ /* 0x040fe2000000001d */
[C---:B------:R-:W-:Y:S01]  /*63b0*/  FFMA R30, R49.reuse, R77, R30 ;  /* 0x0000004d311e7223 */ /* 0x040fe2000000001e */
[----:B------:R-:W-:Y:S01]  /*63c0*/  FFMA R35, R49, R52, R35 ;  /* 0x0000003431237223 */ /* 0x000fe20000000023 */
[----:B------:R-:W-:Y:S02]  /*63d0*/  F2FP.SATFINITE.E5M2.F32.PACK_AB_MERGE_C R118, R9, R8, R118 ;  /* 0x000000080976723e */ /* 0x000fe40004806076 */
[----:B------:R-:W-:Y:S02]  /*63e0*/  F2FP.SATFINITE.E5M2.F32.PACK_AB_MERGE_C R119, R13, R12, R119 ;  /* 0x0000000c0d77723e */ /* 0x000fe40004806077 */
[----:B------:R-:W-:Y:S02]  /*63f0*/  F2FP.SATFINITE.E5M2.F32.PACK_AB_MERGE_C R120, R23, R18, RZ ;  /* 0x000000121778723e */ /* 0x000fe400048060ff */
[----:B------:R-:W-:Y:S01]  /*6400*/  F2FP.SATFINITE.E5M2.F32.PACK_AB_MERGE_C R121, R27, R22, RZ ;  /* 0x000000161b79723e */ /* 0x000fe200048060ff */
[----:B------:R1:W-:Y:S01]  /*6410*/  STS.128 [R100+UR49+0x2200], R116 ;  /* 0x0022007464007988 */ /* 0x0003e20008000c31 */
[----:B------:R-:W-:Y:S02]  /*6420*/  F2FP.SATFINITE.E5M2.F32.PACK_AB_MERGE_C R122, R31, R26, RZ ;  /* 0x0000001a1f7a723e */ /* 0x000fe400048060ff */
[----:B------:R-:W-:Y:S02]  /*6430*/  F2FP.SATFINITE.E5M2.F32.PACK_AB_MERGE_C R123, R35, R30, RZ ;  /* 0x0000001e237b723e */ /* 0x000fe400048060ff */
[----:B------:R-:W-:Y:S02]  /*6440*/  F2FP.SATFINITE.E5M2.F32.PACK_AB_MERGE_C R120, R17, R16, R120 ;  /* 0x000000101178723e */ /* 0x000fe40004806078 */
[----:B------:R-:W-:Y:S02]  /*6450*/  F2FP.SATFINITE.E5M2.F32.PACK_AB_MERGE_C R121, R21, R20, R121 ;  /* 0x000000141579723e */ /* 0x000fe40004806079 */
[----:B------:R-:W-:Y:S02]  /*6460*/  F2FP.SATFINITE.E5M2.F32.PACK_AB_MERGE_C R122, R25, R24, R122 ;  /* 0x00000018197a723e */ /* 0x000fe4000480607a */
[----:B------:R-:W-:Y:S02]  /*6470*/  F2FP.SATFINITE.E5M2.F32.PACK_AB_MERGE_C R123, R29, R28, R123 ;  /* 0x0000001c1d7b723e */ /* 0x000fe4000480607b */
[----:B------:R-:W-:Y:S02]  /*6480*/  LEA R32, R105, UR49, 0x3 ;  /* 0x0000003169207c11 */ /* 0x000fe4000f8e18ff */
[----:B------:R-:W-:Y:S01]  /*6490*/  @P6 SHF.L.U32 R33, R104, 0x1f, RZ ;  /* 0x0000001f68216819 */ /* 0x000fe200000006ff */
[----:B------:R1:W-:Y:S01]  /*64a0*/  STS.128 [R114+0x2210], R120 ;  /* 0x0022107872007388 */ /* 0x0003e20000000c00 */
[----:B------:R-:W-:Y:S01]  /*64b0*/  @!PT LDS RZ, [RZ] ;  /* 0x00000000fffff984 */ /* 0x000fe20000000800 */
[----:B------:R-:W-:Y:S01]  /*64c0*/  @!PT LDS RZ, [RZ] ;  /* 0x00000000fffff984 */ /* 0x000fe20000000800 */
[----:B------:R-:W-:Y:S01]  /*64d0*/  @!PT LDS RZ, [RZ] ;  /* 0x00000000fffff984 */ /* 0x000fe20000000800 */
[----:B------:R-:W-:Y:S01]  /*64e0*/  @!PT LDS RZ, [RZ] ;  /* 0x00000000fffff984 */ /* 0x000fe20000000800 */
[----:B------:R2:W-:Y:S07]  /*64f0*/  MEMBAR.ALL.CTA ;  /* 0x0000000000007992 */ /* 0x0005ee0000008000 */
[----:B--2---:R-:W2:Y:S02]  /*6500*/  FENCE.VIEW.ASYNC.S ;  /* 0x00000000000073c6 */ /* 0x004ea40000000000 */
[----:B--2---:R-:W-:Y:S06]  /*6510*/  BAR.SYNC.DEFER_BLOCKING 0x1, 0x80 ;  /* 0x0042000000007b1d */ /* 0x004fec0000010000 */
[----:B------:R-:W-:Y:S05]  /*6520*/  @P0 BRA `(.L_x_99) ;  /* 0x0000000000280947 */ /* 0x000fea0003800000 */
[----:B------:R-:W-:Y:S02]  /*6530*/  UIADD3 UR4, UPT, UPT, UR49, 0x2200, URZ ;  /* 0x0000220031047890 */ /* 0x000fe4000fffe0ff */
[----:B------:R-:W-:Y:S01]  /*6540*/  UIADD3 UR6, UP0, UPT, UR52, 0x680, URZ ;  /* 0x0000068034067890 */ /* 0x000fe2000ff1e0ff */
[----:B------:R-:W-:Y:S03]  /*6550*/  UMOV UR43, UR36 ;  /* 0x00000024002b7c82 */ /* 0x000fe60008000000 */
[----:B------:R-:W-:Y:S01]  /*6560*/  MOV R109, UR4 ;  /* 0x00000004006d7c02 */ /* 0x000fe20008000f00 */
[----:B------:R-:W-:Y:S03]  /*6570*/  UIADD3.X UR7, UPT, UPT, URZ, UR53, URZ, UP0, !UPT ;  /* 0x00000035ff077290 */ /* 0x000fe600087fe4ff */
[----:B------:R-:W-:Y:S11]  /*6580*/  R2UR UR40, R109 ;  /* 0x000000006d2872ca */ /* 0x000ff600000e0000 */
[----:B------:R-:W-:Y:S02]  /*6590*/  @!UPT UIADD3 URZ, UPT, UPT, URZ, URZ, URZ ;  /* 0x000000fffffff290 */ /* 0x000fe4000fffe0ff */
[----:B------:R2:W-:Y:S01]  /*65a0*/  UTMASTG.3D [UR40], [UR6] ;  /* 0x00000028060073b5 */ /* 0x0005e20008010000 */
[----:B------:R0:W-:Y:S01]  /*65b0*/  UTMACMDFLUSH ;  /* 0x00000000000079b7 */ /* 0x0001e20000000000 */
[----:B--2---:R-:W-:Y:S04]  /*65c0*/  DEPBAR.LE SB0, 0x1 ;  /* 0x000080400000791a */ /* 0x004fe80000000000 */
.L_x_99:
[----:B------:R-:W-:Y:S05]  /*65d0*/  BSYNC.RECONVERGENT B0 ;  /* 0x0000000000007941 */ /* 0x000fea0003800200 */
.L_x_98:
[----:B------:R-:W-:Y:S06]  /*65e0*/  BAR.SYNC.DEFER_BLOCKING 0x1, 0x80 ;  /* 0x0042000000007b1d */ /* 0x000fec0000010000 */
[----:B------:R-:W2:Y:S01]  /*65f0*/  @P6 SYNCS.PHASECHK.TRANS64.TRYWAIT P0, [R32+URZ+0x80], R33 ;  /* 0x00008021200065a7 */ /* 0x000ea200080011ff */
[----:B------:R-:W-:Y:S01]  /*6600*/  BSSY B1, `(.L_x_100) ;  /* 0x0000020000017945 */ /* 0x000fe20003800000 */
[----:B--2---:R-:W-:Y:S03]  /*6610*/  @P6 SEL R115, RZ, 0x1, !P0 ;  /* 0x00000001ff736807 */ /* 0x004fe60004000000 */
[----:B------:R-:W-:Y:S05]  /*6620*/  @!P6 BRA `(.L_x_101) ;  /* 0x000000000074e947 */ /* 0x000fea0003800000 */
[----:B------:R-:W-:Y:S01]  /*6630*/  ISETP.NE.AND P1, PT, R124, RZ, PT ;  /* 0x000000ff7c00720c */ /* 0x000fe20003f25270 */
[----:B------:R-:W-:Y:S01]  /*6640*/  BSSY B0, `(.L_x_102) ;  /* 0x0000009000007945 */ /* 0x000fe20003800000 */
[----:B------:R-:W-:Y:S11]  /*6650*/  ISETP.NE.AND P0, PT, R115, RZ, PT ;  /* 0x000000ff7300720c */ /* 0x000ff60003f05270 */
[----:B------:R-:W-:Y:S05]  /*6660*/  @P1 IMAD R0, R105, 0x1000, R100 ;  /* 0x0000100069001824 */ /* 0x000fea00078e0264 */
[----:B------:R-:W-:Y:S05]  /*6670*/  @P1 IADD3 R2, PT, PT, R0, UR49, RZ ;  /* 0x0000003100021c10 */ /* 0x000fea000fffe0ff */
[----:B------:R-:W-:Y:S01]  /*6680*/  @P1 IMAD.IADD R2, R2, 0x1, R125 ;  /* 0x0000000102021824 */ /* 0x000fe200078e027d */
[----:B------:R-:W-:Y:S06]  /*6690*/  @P0 BRA `(.L_x_103) ;  /* 0x00000000000c0947 */ /* 0x000fec0003800000 */
[----:B------:R-:W-:Y:S04]  /*66a0*/  SHF.L.U32 R3, R104, 0x1f, RZ ;  /* 0x0000001f68037819 */ /* 0x000fe800000006ff */
[----:B------:R-:W2:Y:S02]  /*66b0*/  SYNCS.PHASECHK.TRANS64.TRYWAIT P0, [R32+URZ+0x80], R3 ;  /* 0x00008003200075a7 */ /* 0x000ea400080011ff */
[----:B--2---:R-:W-:Y:S05]  /*66c0*/  @!P0 BRA `(.L_x_104) ;  /* 0x00000018000c8947 */ /* 0x004fea0003800000 */
.L_x_103:
[----:B------:R-:W-:Y:S05]  /*66d0*/  BSYNC B0 ;  /* 0x0000000000007941 */ /* 0x000fea0003800000 */
.L_x_102:
[----:B------:R-:W-:Y:S01]  /*66e0*/  ISETP.NE.AND P0, PT, R124, RZ, PT ;  /* 0x000000ff7c00720c */ /* 0x000fe20003f05270 */
[----:B--2---:R-:W-:Y:S02]  /*66f0*/  VIADD R32, R32, 0x90 ;  /* 0x0000009020207836 */ /* 0x004fe40000000000 */
[----:B------:R-:W-:Y:S02]  /*6700*/  IMAD.U32 R3, RZ, RZ, UR37 ;  /* 0x00000025ff037e24 */ /* 0x000fe4000f8e00ff */
[----:B------:R-:W-:Y:S03]  /*6710*/  VIADD R105, R105, 0x1 ;  /* 0x0000000169697836 */ /* 0x000fe60000000000 */
[----:B------:R-:W-:Y:S05]  /*6720*/  PRMT R3, R3, 0x654, R32 ;  /* 0x0000065403037816 */ /* 0x000fea0000000020 */
[----:B------:R2:W3:Y:S04]  /*6730*/  @P0 LDS.128 R80, [R0+UR49+0x200] ;  /* 0x0002003100500984 */ /* 0x0004e80008000c00 */
[----:B------:R2:W4:Y:S01]  /*6740*/  @P0 LDS.128 R84, [R2+0x210] ;  /* 0x0002100002540984 */ /* 0x0005220000000c00 */
[C---:B------:R-:W-:Y:S01]  /*6750*/  ISETP.NE.AND P0, PT, R105.reuse, 0x2, PT ;  /* 0x000000026900780c */ /* 0x040fe20003f05270 */
[----:B------:R-:W-:Y:S01]  /*6760*/  @!PT LDS RZ, [RZ] ;  /* 0x00000000fffff984 */ /* 0x000fe20000000800 */
[----:B------:R-:W-:Y:S01]  /*6770*/  @!PT LDS RZ, [RZ] ;  /* 0x00000000fffff984 */ /* 0x000fe20000000800 */
[----:B------:R-:W-:Y:S01]  /*6780*/  @!PT LDS RZ, [RZ] ;  /* 0x00000000fffff984 */ /* 0x000fe20000000800 */
[----:B------:R-:W-:Y:S01]  /*6790*/  @!PT LDS RZ, [RZ] ;  /* 0x00000000fffff984 */ /* 0x000fe20000000800 */
[----:B------:R5:W-:Y:S06]  /*67a0*/  MEMBAR.ALL.CTA ;  /* 0x0000000000007992 */ /* 0x000bec0000008000 */
[----:B-----5:R-:W5:Y:S01]  /*67b0*/  FENCE.VIEW.ASYNC.S ;  /* 0x00000000000073c6 */ /* 0x020f620000000000 */
[----:B------:R-:W-:Y:S01]  /*67c0*/  SEL R105, R105, RZ, P0 ;  /* 0x000000ff69697207 */ /* 0x000fe20000000000 */
[----:B-----5:R5:W-:Y:S02]  /*67d0*/  SYNCS.ARRIVE.TRANS64.RED.A1T0 RZ, [R3+URZ], RZ ;  /* 0x000000ff03ff79a7 */ /* 0x020be400081004ff */
[----:B-----5:R-:W-:Y:S04]  /*67e0*/  SEL R3, RZ, 0x1, P0 ;  /* 0x00000001ff037807 */ /* 0x020fe80000000000 */
[----:B--23--:R-:W-:Y:S02]  /*67f0*/  LOP3.LUT R104, R104, R3, RZ, 0x3c, !PT ;  /* 0x0000000368687212 */ /* 0x00cfe400078e3cff */
.L_x_101:
[----:B------:R-:W-:Y:S05]  /*6800*/  BSYNC B1 ;  /* 0x0000000000017941 */ /* 0x000fea0003800000 */
.L_x_100:
[----:B------:R-:W-:Y:S05]  /*6810*/  VIADD R0, R48, 0x40 ;  /* 0x0000004030007836 */ /* 0x000fea0000000000 */
[----:B------:R-:W-:Y:S04]  /*6820*/  SHF.R.U32.HI R0, RZ, 0x15, R0 ;  /* 0x00000015ff007819 */ /* 0x000fe80000011600 */
[----:B------:R-:W-:Y:S11]  /*6830*/  LOP3.LUT P0, RZ, R0, 0x3, R101, 0x48, !PT ;  /* 0x0000000300ff7812 */ /* 0x000ff60007804865 */
[----:B------:R-:W-:Y:S02]  /*6840*/  @!UPT UIADD3 URZ, UPT, UPT, URZ, URZ, URZ ;  /* 0x000000fffffff290 */ /* 0x000fe4000fffe0ff */
[----:B------:R-:W-:Y:S05]  /*6850*/  @!P0 BRA `(.L_x_105) ;  /* 0x0000000000408947 */ /* 0x000fea0003800000 */
[----:B------:R-:W2:Y:S01]  /*6860*/  LDCU.64 UR8, c[0x4][0x70] ;  /* 0x01000e00ff0877ac */ /* 0x000ea20008000a00 */
[----:B------:R-:W-:Y:S01]  /*6870*/  MOV R3, 0x0 ;  /* 0x0000000000037802 */ /* 0x000fe20000000f00 */
[----:B------:R-:W-:Y:S02]  /*6880*/  HFMA2 R12, -RZ, RZ, 0, 5.9604644775390625e-08 ;  /* 0x00000001ff0c7431 */ /* 0x000fe400000001ff */
[----:B------:R-:W-:Y:S02]  /*6890*/  IMAD.MOV.U32 R8, RZ, RZ, 0x192 ;  /* 0x00000192ff087424 */ /* 0x000fe400078e00ff */
[----:B------:R-:W-:Y:S01]  /*68a0*/  IMAD.MOV.U32 R13, RZ, RZ, RZ ;  /* 0x000000ffff0d7224 */ /* 0x000fe200078e00ff */
[----:B------:R-:W3:Y:S01]  /*68b0*/  LDCU.64 UR6, c[0x4][0x78] ;  /* 0x01000f00ff0677ac */ /* 0x000ee20008000a00 */
[----:B------:R-:W1:Y:S01]  /*68c0*/  LDC.64 R2, c[0x4][R3] ;  /* 0x0100000003027b82 */ /* 0x000e620000000a00 */
[----:B------:R-:W5:Y:S01]  /*68d0*/  LDCU.64 UR4, c[0x4][0x10] ;  /* 0x01000200ff0477ac */ /* 0x000f620008000a00 */
[----:B--2---:R-:W-:Y:S01]  /*68e0*/  MOV R5, UR9 ;  /* 0x0000000900057c02 */ /* 0x004fe20008000f00 */
[----:B------:R-:W-:Y:S01]  /*68f0*/  IMAD.U32 R4, RZ, RZ, UR8 ;  /* 0x00000008ff047e24 */ /* 0x000fe2000f8e00ff */
[----:B---3--:R-:W-:Y:S01]  /*6900*/  MOV R7, UR7 ;  /* 0x0000000700077c02 */ /* 0x008fe20008000f00 */
[----:B------:R-:W-:Y:S01]  /*6910*/  IMAD.U32 R6, RZ, RZ, UR6 ;  /* 0x00000006ff067e24 */ /* 0x000fe2000f8e00ff */
[----:B-----5:R-:W-:Y:S01]  /*6920*/  MOV R11, UR5 ;  /* 0x00000005000b7c02 */ /* 0x020fe20008000f00 */
[----:B------:R-:W-:Y:S02]  /*6930*/  IMAD.U32 R10, RZ, RZ, UR4 ;  /* 0x00000004ff0a7e24 */ /* 0x000fe4000f8e00ff */
[----:B------:R-:W-:Y:S07]  /*6940*/  LEPC R20, `(.L_x_105) ;  /* 0x000000001014794e */ /* 0x000fee0000000000 */
[----:B-1--4-:R-:W-:Y:S05]  /*6950*/  CALL.ABS.NOINC R2 ;  /* 0x0000000002007343 */ /* 0x012fea0003c00000 */
.L_x_105:
[----:B------:R-:W-:Y:S01]  /*6960*/  ISETP.NE.AND P0, PT, R110, RZ, PT ;  /* 0x000000ff6e00720c */ /* 0x000fe20003f05270 */
[----:B------:R-:W-:Y:S05]  /*6970*/  WARPSYNC.ALL ;  /* 0x0000000000007948 */ /* 0x000fea0003800000 */
[----:B------:R-:W-:Y:S01]  /*6980*/  R2UR UR4, R48 ;  /* 0x00000000300472ca */ /* 0x000fe200000e0000 */
[----:B------:R-:W-:Y:S01]  /*6990*/  BSSY.RECONVERGENT B0, `(.L_x_106) ;  /* 0x000009c000007945 */ /* 0x000fe20003800200 */
[-C--:B------:R-:W-:Y:S02]  /*69a0*/  F2FP.F16.E5M2.UNPACK_B R51, R80.reuse ;  /* 0x00000050ff33723e */ /* 0x080fe400020004ff */
[----:B------:R-:W-:Y:S02]  /*69b0*/  F2FP.F16.E5M2.UNPACK_B R80, R80.H1 ;  /* 0x00000050ff50723e */ /* 0x000fe400030004ff */
[-C--:B------:R-:W-:Y:S01]  /*69c0*/  F2FP.F16.E5M2.UNPACK_B R55, R81.reuse ;  /* 0x00000051ff37723e */ /* 0x080fe200020004ff */
[--C-:B------:R-:W-:Y:S01]  /*69d0*/  HADD2.F32 R50, -RZ, R51.reuse.H0_H0 ;  /* 0x20000033ff327230 */ /* 0x100fe20000004100 */
[----:B------:R-:W-:Y:S01]  /*69e0*/  F2FP.F16.E5M2.UNPACK_B R81, R81.H1 ;  /* 0x00000051ff51723e */ /* 0x000fe200030004ff */
[----:B------:R-:W-:Y:S01]  /*69f0*/  HADD2.F32 R52, -RZ, R51.H1_H1 ;  /* 0x30000033ff347230 */ /* 0x000fe20000004100 */
[-C--:B------:R-:W-:Y:S01]  /*6a00*/  F2FP.F16.E5M2.UNPACK_B R59, R82.reuse ;  /* 0x00000052ff3b723e */ /* 0x080fe200020004ff */
[--C-:B------:R-:W-:Y:S01]  /*6a10*/  HADD2.F32 R51, -RZ, R80.reuse.H0_H0 ;  /* 0x20000050ff337230 */ /* 0x100fe20000004100 */
[----:B------:R-:W-:Y:S01]  /*6a20*/  F2FP.F16.E5M2.UNPACK_B R82, R82.H1 ;  /* 0x00000052ff52723e */ /* 0x000fe200030004ff */
[----:B------:R-:W-:Y:S01]  /*6a30*/  LDTM.16dp32bit_t0_t15.x32 R4, tmem[UR4+0x40] ;  /* 0x00004004000479ee */ /* 0x000fe20008a80000 */
[----:B------:R-:W2:Y:S01]  /*6a40*/  LDTM.16dp32bit_t16_t31.x32 R4, tmem[UR4+0x60] ;  /* 0x00006004000479ee */ /* 0x000ea20008aa0000 */
[----:B------:R-:W-:Y:S01]  /*6a50*/  NOP ;  /* 0x0000000000007918 */ /* 0x000fe20000000000 */
[--C-:B------:R-:W-:Y:S01]  /*6a60*/  HADD2.F32 R53, -RZ, R55.reuse.H0_H0 ;  /* 0x20000037ff357230 */ /* 0x100fe20000004100 */
[----:B------:R-:W-:Y:S01]  /*6a70*/  R2UR UR5, R113 ;  /* 0x00000000710572ca */ /* 0x000fe200000e0000 */
[----:B------:R-:W-:Y:S01]  /*6a80*/  HADD2.F32 R56, -RZ, R55.H1_H1 ;  /* 0x30000037ff387230 */ /* 0x000fe20000004100 */
[----:B------:R-:W-:Y:S01]  /*6a90*/  F2FP.F16.E5M2.UNPACK_B R63, R83 ;  /* 0x00000053ff3f723e */ /* 0x000fe200020004ff */
[--C-:B------:R-:W-:Y:S01]  /*6aa0*/  HADD2.F32 R57, -RZ, R59.reuse.H0_H0 ;  /* 0x2000003bff397230 */ /* 0x100fe20000004100 */
[----:B----4-:R-:W-:Y:S01]  /*6ab0*/  F2FP.F16.E5M2.UNPACK_B R67, R84 ;  /* 0x00000054ff43723e */ /* 0x010fe200020004ff */
[----:B------:R-:W-:Y:S01]  /*6ac0*/  HADD2.F32 R60, -RZ, R59.H1_H1 ;  /* 0x3000003bff3c7230 */ /* 0x000fe20000004100 */
[----:B------:R-:W-:Y:S01]  /*6ad0*/  F2FP.F16.E5M2.UNPACK_B R71, R85 ;  /* 0x00000055ff47723e */ /* 0x000fe200020004ff */
[--C-:B------:R-:W-:Y:S01]  /*6ae0*/  HADD2.F32 R61, -RZ, R63.reuse.H0_H0 ;  /* 0x2000003fff3d7230 */ /* 0x100fe20000004100 */
[----:B------:R-:W-:Y:S01]  /*6af0*/  F2FP.F16.E5M2.UNPACK_B R75, R86 ;  /* 0x00000056ff4b723e */ /* 0x000fe200020004ff */
[----:B------:R-:W-:Y:S01]  /*6b00*/  HADD2.F32 R64, -RZ, R63.H1_H1 ;  /* 0x3000003fff407230 */ /* 0x000fe20000004100 */
[----:B------:R-:W-:Y:S01]  /*6b10*/  F2FP.F16.E5M2.UNPACK_B R77, R87 ;  /* 0x00000057ff4d723e */ /* 0x000fe200020004ff */
[--C-:B------:R-:W-:Y:S01]  /*6b20*/  HADD2.F32 R65, -RZ, R67.reuse.H0_H0 ;  /* 0x20000043ff417230 */ /* 0x100fe20000004100 */
[----:B------:R-:W-:Y:S01]  /*6b30*/  F2FP.F16.E5M2.UNPACK_B R83, R83.H1 ;  /* 0x00000053ff53723e */ /* 0x000fe200030004ff */
[----:B------:R-:W-:Y:S01]  /*6b40*/  UIADD3 UR5, UPT, UPT, UR5, 0xf0, URZ ;  /* 0x000000f005057890 */ /* 0x000fe2000fffe0ff */
[----:B------:R-:W-:Y:S01]  /*6b50*/  HADD2.F32 R67, -RZ, R67.H1_H1 ;  /* 0x30000043ff437230 */ /* 0x000fe20000004100 */
[----:B------:R-:W-:Y:S01]  /*6b60*/  F2FP.F16.E5M2.UNPACK_B R84, R84.H1 ;  /* 0x00000054ff54723e */ /* 0x000fe200030004ff */
[--C-:B------:R-:W-:Y:S01]  /*6b70*/  HADD2.F32 R69, -RZ, R71.reuse.H0_H0 ;  /* 0x20000047ff457230 */ /* 0x100fe20000004100 */
[----:B------:R-:W-:Y:S01]  /*6b80*/  UPRMT UR5, UR37, 0x654, UR5 ;  /* 0x0000065425057896 */ /* 0x000fe20008000005 */
[----:B------:R-:W-:Y:S01]  /*6b90*/  HADD2.F32 R72, -RZ, R71.H1_H1 ;  /* 0x30000047ff487230 */ /* 0x000fe20000004100 */
[----:B------:R-:W-:Y:S01]  /*6ba0*/  F2FP.F16.E5M2.UNPACK_B R85, R85.H1 ;  /* 0x00000055ff55723e */ /* 0x000fe200030004ff */
[--C-:B------:R-:W-:Y:S02]  /*6bb0*/  HADD2.F32 R73, -RZ, R75.reuse.H0_H0 ;  /* 0x2000004bff497230 */ /* 0x100fe40000004100 */
[C---:B--2---:R-:W-:Y:S01]  /*6bc0*/  FMUL R4, R47.reuse, R4 ;  /* 0x000000042f047220 */ /* 0x044fe20000400000 */
[C---:B------:R-:W-:Y:S01]  /*6bd0*/  FMUL R5, R47.reuse, R5 ;  /* 0x000000052f057220 */ /* 0x040fe20000400000 */
[C---:B------:R-:W-:Y:S01]  /*6be0*/  FMUL R8, R47.reuse, R8 ;  /* 0x000000082f087220 */ /* 0x040fe20000400000 */
[----:B------:R-:W-:Y:S01]  /*6bf0*/  FMUL R9, R47, R9 ;  /* 0x000000092f097220 */ /* 0x000fe20000400000 */
[C---:B------:R-:W-:Y:S01]  /*6c00*/  FFMA R4, R49.reuse, R50, R4 ;  /* 0x0000003231047223 */ /* 0x040fe20000000004 */
[----:B------:R-:W-:Y:S01]  /*6c10*/  SYNCS.ARRIVE.TRANS64.RED.A1T0 RZ, [UR5], RZ ;  /* 0x000000ffffff79a7 */ /* 0x000fe20008100405 */
        /* <DEDUP_REMOVED lines=18> */
[--C-:B------:R-:W-:Y:S02]  /*6d40*/  HADD2.F32 R55, -RZ, R81.reuse.H0_H0 ;  /* 0x20000051ff377230 */ /* 0x100fe40000004100 */
[----:B------:R-:W-:Y:S01]  /*6d50*/  FMUL R10, R47, R10 ;  /* 0x0000000a2f0a7220 */ /* 0x000fe20000400000 */
[C---:B------:R-:W-:Y:S01]  /*6d60*/  FFMA R6, R49.reuse, R51, R6 ;  /* 0x0000003331067223 */ /* 0x040fe20000000006 */
[----:B------:R-:W-:Y:S02]  /*6d70*/  HADD2.F32 R58, -RZ, R81.H1_H1 ;  /* 0x30000051ff3a7230 */ /* 0x000fe40000004100 */
[C---:B------:R-:W-:Y:S01]  /*6d80*/  FFMA R7, R49.reuse, R54, R7 ;  /* 0x0000003631077223 */ /* 0x040fe20000000007 */
[C---:B------:R-:W-:Y:S01]  /*6d90*/  FFMA R8, R49.reuse, R53, R8 ;  /* 0x0000003531087223 */ /* 0x040fe20000000008 */
[C---:B------:R-:W-:Y:S01]  /*6da0*/  FFMA R9, R49.reuse, R56, R9 ;  /* 0x0000003831097223 */ /* 0x040fe20000000009 */
[----:B------:R-:W-:Y:S01]  /*6db0*/  FFMA R10, R49, R55, R10 ;  /* 0x00000037310a7223 */ /* 0x000fe2000000000a */
[----:B------:R-:W-:Y:S01]  /*6dc0*/  HADD2.F32 R51, -RZ, R77.H0_H0 ;  /* 0x2000004dff337230 */ /* 0x000fe20000004100 */
[----:B-1----:R-:W-:Y:S01]  /*6dd0*/  F2FP.SATFINITE.E5M2.F32.PACK_AB_MERGE_C R116, R7, R6, RZ ;  /* 0x000000060774723e */ /* 0x002fe200048060ff */
[C---:B------:R-:W-:Y:S01]  /*6de0*/  FMUL R11, R47.reuse, R11 ;  /* 0x0000000b2f0b7220 */ /* 0x040fe20000400000 */
[--C-:B------:R-:W-:Y:S02]  /*6df0*/  HADD2.F32 R59, -RZ, R82.reuse.H0_H0 ;  /* 0x20000052ff3b7230 */ /* 0x100fe40000004100 */
[----:B------:R-:W-:Y:S01]  /*6e00*/  FMUL R14, R47, R14 ;  /* 0x0000000e2f0e7220 */ /* 0x000fe20000400000 */
[----:B------:R-:W-:Y:S01]  /*6e10*/  HADD2.F32 R62, -RZ, R82.H1_H1 ;  /* 0x30000052ff3e7230 */ /* 0x000fe20000004100 */
[----:B------:R-:W-:Y:S01]  /*6e20*/  F2FP.SATFINITE.E5M2.F32.PACK_AB_MERGE_C R116, R5, R4, R116 ;  /* 0x000000040574723e */ /* 0x000fe20004806074 */
[C---:B------:R-:W-:Y:S01]  /*6e30*/  FFMA R11, R49.reuse, R58, R11 ;  /* 0x0000003a310b7223 */ /* 0x040fe2000000000b */
[C---:B------:R-:W-:Y:S01]  /*6e40*/  FFMA R12, R49.reuse, R57, R12 ;  /* 0x00000039310c7223 */ /* 0x040fe2000000000c */
[C---:B------:R-:W-:Y:S01]  /*6e50*/  FFMA R13, R49.reuse, R60, R13 ;  /* 0x0000003c310d7223 */ /* 0x040fe2000000000d */
[----:B------:R-:W-:Y:S01]  /*6e60*/  F2FP.F16.E5M2.UNPACK_B R86, R86.H1 ;  /* 0x00000056ff56723e */ /* 0x000fe200030004ff */
[----:B------:R-:W-:Y:S01]  /*6e70*/  FFMA R14, R49, R59, R14 ;  /* 0x0000003b310e7223 */ /* 0x000fe2000000000e */
[----:B------:R-:W-:Y:S01]  /*6e80*/  F2FP.SATFINITE.E5M2.F32.PACK_AB_MERGE_C R117, R11, R10, RZ ;  /* 0x0000000a0b75723e */ /* 0x000fe200048060ff */
[C---:B------:R-:W-:Y:S01]  /*6e90*/  FMUL R15, R47.reuse, R15 ;  /* 0x0000000f2f0f7220 */ /* 0x040fe20000400000 */
[--C-:B------:R-:W-:Y:S02]  /*6ea0*/  HADD2.F32 R63, -RZ, R83.reuse.H0_H0 ;  /* 0x20000053ff3f7230 */ /* 0x100fe40000004100 */
[----:B------:R-:W-:Y:S01]  /*6eb0*/  FMUL R18, R47, R18 ;  /* 0x000000122f127220 */ /* 0x000fe20000400000 */
[----:B------:R-:W-:Y:S01]  /*6ec0*/  HADD2.F32 R66, -RZ, R83.H1_H1 ;  /* 0x30000053ff427230 */ /* 0x000fe20000004100 */
[----:B------:R-:W-:Y:S01]  /*6ed0*/  F2FP.SATFINITE.E5M2.F32.PACK_AB_MERGE_C R117, R9, R8, R117 ;  /* 0x000000080975723e */ /* 0x000fe20004806075 */
[C---:B------:R-:W-:Y:S01]  /*6ee0*/  FFMA R15, R49.reuse, R62, R15 ;  /* 0x0000003e310f7223 */ /* 0x040fe2000000000f */
[C---:B------:R-:W-:Y:S01]  /*6ef0*/  FFMA R16, R49.reuse, R61, R16 ;  /* 0x0000003d31107223 */ /* 0x040fe20000000010 */
[----:B------:R-:W-:Y:S01]  /*6f00*/  FFMA R17, R49, R64, R17 ;  /* 0x0000004031117223 */ /* 0x000fe20000000011 */
[----:B------:R-:W-:Y:S01]  /*6f10*/  FMUL R19, R47, R19 ;  /* 0x000000132f137220 */ /* 0x000fe20000400000 */
        /* <DEDUP_REMOVED lines=15> */
[----:B------:R-:W-:Y:S01]  /*7010*/  F2FP.F16.E5M2.UNPACK_B R87, R87.H1 ;  /* 0x00000057ff57723e */ /* 0x000fe200030004ff */
        /* <DEDUP_REMOVED lines=32> */
[----:B------:R-:W-:Y:S03]  /*7220*/  IADD3 R79, PT, PT, R44, 0x1, RZ ;  /* 0x000000012c4f7810 */ /* 0x000fe60007ffe0ff */
        /* <DEDUP_REMOVED lines=9> */
[----:B------:R-:W-:Y:S02]  /*72c0*/  UIADD3 UR8, UP0, UPT, UR52, 0x680, URZ ;  /* 0x0000068034087890 */ /* 0x000fe4000ff1e0ff */
[----:B------:R-:W-:Y:S02]  /*72d0*/  UIADD3 UR5, UPT, UPT, UR41, 0x40, URZ ;  /* 0x0000004029057890 */ /* 0x000fe4000fffe0ff */
[----:B------:R-:W-:Y:S02]  /*72e0*/  UIADD3 UR4, UPT, UPT, UR49, 0x3200, URZ ;  /* 0x0000320031047890 */ /* 0x000fe4000fffe0ff */
[----:B------:R-:W-:Y:S01]  /*72f0*/  UIADD3.X UR9, UPT, UPT, URZ, UR53, URZ, UP0, !UPT ;  /* 0x00000035ff097290 */ /* 0x000fe200087fe4ff */
[----:B------:R-:W-:Y:S01]  /*7300*/  UMOV UR6, UR42 ;  /* 0x0000002a00067c82 */ /* 0x000fe20008000000 */
[----:B------:R-:W-:Y:S07]  /*7310*/  UMOV UR7, UR36 ;  /* 0x0000002400077c82 */ /* 0x000fee0008000000 */
[----:B------:R2:W-:Y:S01]  /*7320*/  UTMASTG.3D [UR4], [UR8] ;  /* 0x00000004080073b5 */ /* 0x0005e20008010000 */
[----:B------:R0:W-:Y:S01]  /*7330*/  UTMACMDFLUSH ;  /* 0x00000000000079b7 */ /* 0x0001e20000000000 */
[----:B--2---:R-:W-:Y:S04]  /*7340*/  DEPBAR.LE SB0, 0x1 ;  /* 0x000080400000791a */ /* 0x004fe80000000000 */
.L_x_107:
[----:B------:R-:W-:Y:S05]  /*7350*/  BSYNC.RECONVERGENT B0 ;  /* 0x0000000000007941 */ /* 0x000fea0003800200 */
.L_x_106:
[----:B------:R-:W-:Y:S01]  /*7360*/  BAR.SYNC.DEFER_BLOCKING 0x1, 0x80 ;  /* 0x0042000000007b1d */ /* 0x000fe20000010000 */
[----:B------:R-:W-:Y:S01]  /*7370*/  ISETP.NE.AND P2, PT, R111, RZ, PT ;  /* 0x000000ff6f00720c */ /* 0x000fe20003f45270 */
[----:B------:R-:W-:Y:S01]  /*7380*/  IMAD.IADD R20, R43, 0x1, R94 ;  /* 0x000000012b147824 */ /* 0x000fe200078e025e */
[----:B------:R-:W-:Y:S01]  /*7390*/  ISETP.NE.AND P0, PT, R112, 0x2, PT ;  /* 0x000000027000780c */ /* 0x000fe20003f05270 */
[----:B------:R-:W-:Y:S01]  /*73a0*/  IMAD.IADD R21, R45, 0x1, R96 ;  /* 0x000000012d157824 */ /* 0x000fe200078e0260 */
[----:B------:R-:W-:Y:S02]  /*73b0*/  ISETP.NE.AND P1, PT, R79, 0x4, PT ;  /* 0x000000044f00780c */ /* 0x000fe40003f25270 */
[----:B------:R-:W-:Y:S02]  /*73c0*/  SEL R3, RZ, 0x1, P0 ;  /* 0x00000001ff037807 */ /* 0x000fe40000000000 */
[----:B------:R-:W-:Y:S02]  /*73d0*/  SEL R0, RZ, 0x1, P1 ;  /* 0x00000001ff007807 */ /* 0x000fe40000800000 */
[----:B------:R-:W-:Y:S02]  /*73e0*/  LOP3.LUT R106, R106, R3, RZ, 0x3c, !PT ;  /* 0x000000036a6a7212 */ /* 0x000fe400078e3cff */
[----:B------:R-:W-:Y:S02]  /*73f0*/  LOP3.LUT R107, R107, R0, RZ, 0x3c, !PT ;  /* 0x000000006b6b7212 */ /* 0x000fe400078e3cff */
[----:B------:R-:W-:Y:S02]  /*7400*/  @P2 R2UR UR36, R103 ;  /* 0x00000000672422ca */ /* 0x000fe400000e0000 */
[----:B------:R-:W-:Y:S02]  /*7410*/  SEL R112, R112, RZ, P0 ;  /* 0x000000ff70707207 */ /* 0x000fe40000000000 */
[----:B------:R-:W-:Y:S01]  /*7420*/  SEL R44, R79, RZ, P1 ;  /* 0x000000ff4f2c7207 */ /* 0x000fe20000800000 */
[----:B------:R-:W-:Y:S10]  /*7430*/  @P2 BRA `(.L_x_108) ;  /* 0xffffffd400f82947 */ /* 0x000ff4000383ffff */
[----:B------:R-:W-:Y:S05]  /*7440*/  EXIT ;  /* 0x000000000000794d */ /* 0x000fea0003800000 */
.L_x_19:
[----:B--2---:R2:W1:Y:S02]  /*7450*/  SYNCS.PHASECHK.TRANS64.TRYWAIT P0, [R3+URZ+0x120], R2 ;  /* 0x00012002030075a7 */ /* 0x00446400080011ff */
[----:B-1----:R-:W-:Y:S05]  /*7460*/  @!P0 NANOSLEEP.SYNCS 0x989680 ;  /* 0x009896800000895d */ /* 0x002fea0003900000 */
[----:B------:R-:W1:Y:S02]  /*7470*/  @!P0 SYNCS.PHASECHK.TRANS64 P0, [R3+URZ+0x120], R2 ;  /* 0x00012002030085a7 */ /* 0x000e6400080010ff */
[----:B-1----:R-:W-:Y:S05]  /*7480*/  @!P0 BRA `(.L_x_19) ;  /* 0xfffffffc00f08947 */ /* 0x002fea000383ffff */
[----:B------:R-:W-:Y:S05]  /*7490*/  BRA `(.L_x_109) ;  /* 0xffffffa000647947 */ /* 0x000fea000383ffff */
.L_x_22:
[----:B-1----:R-:W-:-:S07]  /*74a0*/  MOV R2, UR33 ;  /* 0x0000002100027c02 */ /* 0x002fce0008000f00 */
.L_x_110:
[----:B-1----:R1:W2:Y:S02]  /*74b0*/  SYNCS.PHASECHK.TRANS64.TRYWAIT P0, [R2+URZ+0x40], R5 ;  /* 0x00004005020075a7 */ /* 0x0022a400080011ff */
[----:B--2---:R-:W-:Y:S05]  /*74c0*/  @!P0 NANOSLEEP.SYNCS 0x989680 ;  /* 0x009896800000895d */ /* 0x004fea0003900000 */
[----:B------:R-:W2:Y:S02]  /*74d0*/  @!P0 SYNCS.PHASECHK.TRANS64 P0, [R2+URZ+0x40], R5 ;  /* 0x00004005020085a7 */ /* 0x000ea400080010ff */
[----:B--2---:R-:W-:Y:S05]  /*74e0*/  @!P0 BRA `(.L_x_110) ;  /* 0xfffffffc00f08947 */ /* 0x004fea000383ffff */
[----:B------:R-:W-:Y:S05]  /*74f0*/  BRA `(.L_x_21) ;  /* 0xffffffa000b47947 */ /* 0x000fea000383ffff */
.L_x_28:
[----:B-1----:R-:W-:-:S07]  /*7500*/  MOV R2, UR17 ;  /* 0x0000001100027c02 */ /* 0x002fce0008000f00 */
.L_x_111:
[----:B-1----:R1:W2:Y:S02]  /*7510*/  SYNCS.PHASECHK.TRANS64.TRYWAIT P0, [R2+URZ+0x40], R5 ;  /* 0x00004005020075a7 */ /* 0x0022a400080011ff */
[----:B--2---:R-:W-:Y:S05]  /*7520*/  @!P0 NANOSLEEP.SYNCS 0x989680 ;  /* 0x009896800000895d */ /* 0x004fea0003900000 */
[----:B------:R-:W2:Y:S02]  /*7530*/  @!P0 SYNCS.PHASECHK.TRANS64 P0, [R2+URZ+0x40], R5 ;  /* 0x00004005020085a7 */ /* 0x000ea400080010ff */
[----:B--2---:R-:W-:Y:S05]  /*7540*/  @!P0 BRA `(.L_x_111) ;  /* 0xfffffffc00f08947 */ /* 0x004fea000383ffff */
[----:B------:R-:W-:Y:S05]  /*7550*/  BRA `(.L_x_27) ;  /* 0xffffffa4005c7947 */ /* 0x000fea000383ffff */
.L_x_32:
[----:B-1----:R1:W2:Y:S02]  /*7560*/  SYNCS.PHASECHK.TRANS64.TRYWAIT P0, [R2+URZ+0xb0], R3 ;  /* 0x0000b003020075a7 */ /* 0x0022a400080011ff */
[----:B--2---:R-:W-:Y:S05]  /*7570*/  @!P0 NANOSLEEP.SYNCS 0x989680 ;  /* 0x009896800000895d */ /* 0x004fea0003900000 */
[----:B------:R-:W2:Y:S02]  /*7580*/  @!P0 SYNCS.PHASECHK.TRANS64 P0, [R2+URZ+0xb0], R3 ;  /* 0x0000b003020085a7 */ /* 0x000ea400080010ff */
[----:B--2---:R-:W-:Y:S05]  /*7590*/  @!P0 BRA `(.L_x_32) ;  /* 0xfffffffc00f08947 */ /* 0x004fea000383ffff */
[----:B------:R-:W-:Y:S05]  /*75a0*/  BRA `(.L_x_112) ;  /* 0xffffffa400ec7947 */ /* 0x000fea000383ffff */
.L_x_36:
[----:B----4-:R-:W-:-:S07]  /*75b0*/  MOV R0, UR5 ;  /* 0x0000000500007c02 */ /* 0x010fce0008000f00 */
.L_x_113:
[----:B-1----:R1:W2:Y:S02]  /*75c0*/  SYNCS.PHASECHK.TRANS64.TRYWAIT P0, [R0+URZ], R3 ;  /* 0x00000003000075a7 */ /* 0x0022a400080011ff */
[----:B--2---:R-:W-:Y:S05]  /*75d0*/  @!P0 NANOSLEEP.SYNCS 0x989680 ;  /* 0x009896800000895d */ /* 0x004fea0003900000 */
[----:B------:R-:W2:Y:S02]  /*75e0*/  @!P0 SYNCS.PHASECHK.TRANS64 P0, [R0+URZ], R3 ;  /* 0x00000003000085a7 */ /* 0x000ea400080010ff */
[----:B--2---:R-:W-:Y:S05]  /*75f0*/  @!P0 BRA `(.L_x_113) ;  /* 0xfffffffc00f08947 */ /* 0x004fea000383ffff */
[----:B------:R-:W-:Y:S05]  /*7600*/  BRA `(.L_x_114) ;  /* 0xffffffac005c7947 */ /* 0x000fea000383ffff */
.L_x_37:
[----:B----4-:R-:W-:-:S07]  /*7610*/  MOV R0, UR5 ;  /* 0x0000000500007c02 */ /* 0x010fce0008000f00 */
.L_x_115:
[----:B-1----:R1:W2:Y:S02]  /*7620*/  SYNCS.PHASECHK.TRANS64.TRYWAIT P0, [R0+URZ], R3 ;  /* 0x00000003000075a7 */ /* 0x0022a400080011ff */
[----:B--2---:R-:W-:Y:S05]  /*7630*/  @!P0 NANOSLEEP.SYNCS 0x989680 ;  /* 0x009896800000895d */ /* 0x004fea0003900000 */
[----:B------:R-:W2:Y:S02]  /*7640*/  @!P0 SYNCS.PHASECHK.TRANS64 P0, [R0+URZ], R3 ;  /* 0x00000003000085a7 */ /* 0x000ea400080010ff */
[----:B--2---:R-:W-:Y:S05]  /*7650*/  @!P0 BRA `(.L_x_115) ;  /* 0xfffffffc00f08947 */ /* 0x004fea000383ffff */
[----:B------:R-:W-:Y:S05]  /*7660*/  BRA `(.L_x_116) ;  /* 0xffffffac00687947 */ /* 0x000fea000383ffff */
.L_x_38:
[----:B----4-:R-:W-:-:S07]  /*7670*/  MOV R0, UR5 ;  /* 0x0000000500007c02 */ /* 0x010fce0008000f00 */
.L_x_117:
[----:B-1----:R1:W2:Y:S02]  /*7680*/  SYNCS.PHASECHK.TRANS64.TRYWAIT P0, [R0+URZ], R3 ;  /* 0x00000003000075a7 */ /* 0x0022a400080011ff */
[----:B--2---:R-:W-:Y:S05]  /*7690*/  @!P0 NANOSLEEP.SYNCS 0x989680 ;  /* 0x009896800000895d */ /* 0x004fea0003900000 */
[----:B------:R-:W2:Y:S02]  /*76a0*/  @!P0 SYNCS.PHASECHK.TRANS64 P0, [R0+URZ], R3 ;  /* 0x00000003000085a7 */ /* 0x000ea400080010ff */
[----:B--2---:R-:W-:Y:S05]  /*76b0*/  @!P0 BRA `(.L_x_117) ;  /* 0xfffffffc00f08947 */ /* 0x004fea000383ffff */
[----:B------:R-:W-:Y:S05]  /*76c0*/  BRA `(.L_x_118) ;  /* 0xffffffac00747947 */ /* 0x000fea000383ffff */
.L_x_39:
[----:B----4-:R-:W-:-:S07]  /*76d0*/  MOV R0, UR5 ;  /* 0x0000000500007c02 */ /* 0x010fce0008000f00 */
.L_x_119:
[----:B-1----:R1:W2:Y:S02]  /*76e0*/  SYNCS.PHASECHK.TRANS64.TRYWAIT P0, [R0+URZ], R3 ;  /* 0x00000003000075a7 */ /* 0x0022a400080011ff */
[----:B--2---:R-:W-:Y:S05]  /*76f0*/  @!P0 NANOSLEEP.SYNCS 0x989680 ;  /* 0x009896800000895d */ /* 0x004fea0003900000 */
[----:B------:R-:W2:Y:S02]  /*7700*/  @!P0 SYNCS.PHASECHK.TRANS64 P0, [R0+URZ], R3 ;  /* 0x00000003000085a7 */ /* 0x000ea400080010ff */
[----:B--2---:R-:W-:Y:S05]  /*7710*/  @!P0 BRA `(.L_x_119) ;  /* 0xfffffffc00f08947 */ /* 0x004fea000383ffff */
[----:B------:R-:W-:Y:S05]  /*7720*/  BRA `(.L_x_120) ;  /* 0xffffffac00807947 */ /* 0x000fea000383ffff */
.L_x_40:
[----:B----4-:R-:W-:-:S07]  /*7730*/  MOV R0, UR5 ;  /* 0x0000000500007c02 */ /* 0x010fce0008000f00 */
.L_x_121:
[----:B-1----:R1:W2:Y:S02]  /*7740*/  SYNCS.PHASECHK.TRANS64.TRYWAIT P0, [R0+URZ], R3 ;  /* 0x00000003000075a7 */ /* 0x0022a400080011ff */
[----:B--2---:R-:W-:Y:S05]  /*7750*/  @!P0 NANOSLEEP.SYNCS 0x989680 ;  /* 0x009896800000895d */ /* 0x004fea0003900000 */
[----:B------:R-:W2:Y:S02]  /*7760*/  @!P0 SYNCS.PHASECHK.TRANS64 P0, [R0+URZ], R3 ;  /* 0x00000003000085a7 */ /* 0x000ea400080010ff */
[----:B--2---:R-:W-:Y:S05]  /*7770*/  @!P0 BRA `(.L_x_121) ;  /* 0xfffffffc00f08947 */ /* 0x004fea000383ffff */
[----:B------:R-:W-:Y:S05]  /*7780*/  BRA `(.L_x_122) ;  /* 0xffffffac008c7947 */ /* 0x000fea000383ffff */
.L_x_41:
[----:B----4-:R-:W-:-:S07]  /*7790*/  MOV R0, UR5 ;  /* 0x0000000500007c02 */ /* 0x010fce0008000f00 */
.L_x_123:
[----:B-1----:R1:W2:Y:S02]  /*77a0*/  SYNCS.PHASECHK.TRANS64.TRYWAIT P0, [R0+URZ], R3 ;  /* 0x00000003000075a7 */ /* 0x0022a400080011ff */
[----:B--2---:R-:W-:Y:S05]  /*77b0*/  @!P0 NANOSLEEP.SYNCS 0x989680 ;  /* 0x009896800000895d */ /* 0x004fea0003900000 */
[----:B------:R-:W2:Y:S02]  /*77c0*/  @!P0 SYNCS.PHASECHK.TRANS64 P0, [R0+URZ], R3 ;  /* 0x00000003000085a7 */ /* 0x000ea400080010ff */
[----:B--2---:R-:W-:Y:S05]  /*77d0*/  @!P0 BRA `(.L_x_123) ;  /* 0xfffffffc00f08947 */ /* 0x004fea000383ffff */
[----:B------:R-:W-:Y:S05]  /*77e0*/  BRA `(.L_x_124) ;  /* 0xffffffac00987947 */ /* 0x000fea000383ffff */
.L_x_42:
[----:B----4-:R-:W-:-:S07]  /*77f0*/  MOV R0, UR5 ;  /* 0x0000000500007c02 */ /* 0x010fce0008000f00 */
.L_x_125:
[----:B-1----:R1:W2:Y:S02]  /*7800*/  SYNCS.PHASECHK.TRANS64.TRYWAIT P0, [R0+URZ], R3 ;  /* 0x00000003000075a7 */ /* 0x0022a400080011ff */
[----:B--2---:R-:W-:Y:S05]  /*7810*/  @!P0 NANOSLEEP.SYNCS 0x989680 ;  /* 0x009896800000895d */ /* 0x004fea0003900000 */
[----:B------:R-:W2:Y:S02]  /*7820*/  @!P0 SYNCS.PHASECHK.TRANS64 P0, [R0+URZ], R3 ;  /* 0x00000003000085a7 */ /* 0x000ea400080010ff */
[----:B--2---:R-:W-:Y:S05]  /*7830*/  @!P0 BRA `(.L_x_125) ;  /* 0xfffffffc00f08947 */ /* 0x004fea000383ffff */
[----:B------:R-:W-:Y:S05]  /*7840*/  BRA `(.L_x_126) ;  /* 0xffffffac00a47947 */ /* 0x000fea000383ffff */
.L_x_45:
[----:B-1----:R1:W2:Y:S02]  /*7850*/  SYNCS.PHASECHK.TRANS64.TRYWAIT P0, [R0+URZ+0x110], R5 ;  /* 0x00011005000075a7 */ /* 0x0022a400080011ff */
[----:B--2---:R-:W-:Y:S05]  /*7860*/  @!P0 NANOSLEEP.SYNCS 0x989680 ;  /* 0x009896800000895d */ /* 0x004fea0003900000 */
[----:B------:R-:W2:Y:S02]  /*7870*/  @!P0 SYNCS.PHASECHK.TRANS64 P0, [R0+URZ+0x110], R5 ;  /* 0x00011005000085a7 */ /* 0x000ea400080010ff */
[----:B--2---:R-:W-:Y:S05]  /*7880*/  @!P0 BRA `(.L_x_45) ;  /* 0xfffffffc00f08947 */ /* 0x004fea000383ffff */
[----:B------:R-:W-:Y:S05]  /*7890*/  BRA `(.L_x_127) ;  /* 0xffffffb000007947 */ /* 0x000fea000383ffff */
.L_x_46:
[----:B------:R-:W-:-:S07]  /*78a0*/  MOV R0, UR5 ;  /* 0x0000000500007c02 */ /* 0x000fce0008000f00 */
.L_x_128:
[----:B-1----:R1:W2:Y:S02]  /*78b0*/  SYNCS.PHASECHK.TRANS64.TRYWAIT P0, [R0+URZ+0xc0], R5 ;  /* 0x0000c005000075a7 */ /* 0x0022a400080011ff */
[----:B--2---:R-:W-:Y:S05]  /*78c0*/  @!P0 NANOSLEEP.SYNCS 0x989680 ;  /* 0x009896800000895d */ /* 0x004fea0003900000 */
[----:B------:R-:W2:Y:S02]  /*78d0*/  @!P0 SYNCS.PHASECHK.TRANS64 P0, [R0+URZ+0xc0], R5 ;  /* 0x0000c005000085a7 */ /* 0x000ea400080010ff */
[----:B--2---:R-:W-:Y:S05]  /*78e0*/  @!P0 BRA `(.L_x_128) ;  /* 0xfffffffc00f08947 */ /* 0x004fea000383ffff */
[----:B------:R-:W-:Y:S05]  /*78f0*/  BRA `(.L_x_129) ;  /* 0xffffffb000107947 */ /* 0x000fea000383ffff */
.L_x_47:
[----:B-1----:R1:W2:Y:S02]  /*7900*/  SYNCS.PHASECHK.TRANS64.TRYWAIT P1, [R0+URZ+0xb0], R5 ;  /* 0x0000b005000075a7 */ /* 0x0022a400080211ff */
[----:B--2---:R-:W-:Y:S05]  /*7910*/  @!P1 NANOSLEEP.SYNCS 0x989680 ;  /* 0x009896800000995d */ /* 0x004fea0003900000 */
[----:B------:R-:W2:Y:S02]  /*7920*/  @!P1 SYNCS.PHASECHK.TRANS64 P1, [R0+URZ+0xb0], R5 ;  /* 0x0000b005000095a7 */ /* 0x000ea400080210ff */
[----:B--2---:R-:W-:Y:S05]  /*7930*/  @!P1 BRA `(.L_x_47) ;  /* 0xfffffffc00f09947 */ /* 0x004fea000383ffff */
[----:B------:R-:W-:Y:S05]  /*7940*/  BRA `(.L_x_130) ;  /* 0xffffffb000407947 */ /* 0x000fea000383ffff */
.L_x_50:
[----:B------:R-:W-:-:S07]  /*7950*/  MOV R0, UR5 ;  /* 0x0000000500007c02 */ /* 0x000fce0008000f00 */
.L_x_131:
[----:B-1----:R1:W2:Y:S02]  /*7960*/  SYNCS.PHASECHK.TRANS64.TRYWAIT P0, [R0+URZ+0xc0], R3 ;  /* 0x0000c003000075a7 */ /* 0x0022a400080011ff */
[----:B--2---:R-:W-:Y:S05]  /*7970*/  @!P0 NANOSLEEP.SYNCS 0x989680 ;  /* 0x009896800000895d */ /* 0x004fea0003900000 */
[----:B------:R-:W2:Y:S02]  /*7980*/  @!P0 SYNCS.PHASECHK.TRANS64 P0, [R0+URZ+0xc0], R3 ;  /* 0x0000c003000085a7 */ /* 0x000ea400080010ff */
[----:B--2---:R-:W-:Y:S05]  /*7990*/  @!P0 BRA `(.L_x_131) ;  /* 0xfffffffc00f08947 */ /* 0x004fea000383ffff */
[----:B------:R-:W-:Y:S05]  /*79a0*/  BRA `(.L_x_49) ;  /* 0xffffffb000947947 */ /* 0x000fea000383ffff */
.L_x_57:
[----:B-1----:R1:W2:Y:S02]  /*79b0*/  SYNCS.PHASECHK.TRANS64.TRYWAIT P1, [R0+URZ+0xb0], R5 ;  /* 0x0000b005000075a7 */ /* 0x0022a400080211ff */
[----:B--2---:R-:W-:Y:S05]  /*79c0*/  @!P1 NANOSLEEP.SYNCS 0x989680 ;  /* 0x009896800000995d */ /* 0x004fea0003900000 */
[----:B------:R-:W2:Y:S02]  /*79d0*/  @!P1 SYNCS.PHASECHK.TRANS64 P1, [R0+URZ+0xb0], R5 ;  /* 0x0000b005000095a7 */ /* 0x000ea400080210ff */
[----:B--2---:R-:W-:Y:S05]  /*79e0*/  @!P1 BRA `(.L_x_57) ;  /* 0xfffffffc00f09947 */ /* 0x004fea000383ffff */
[----:B------:R-:W-:Y:S05]  /*79f0*/  BRA `(.L_x_132) ;  /* 0xffffffb800007947 */ /* 0x000fea000383ffff */
.L_x_58:
[----:B------:R-:W-:-:S07]  /*7a00*/  MOV R3, UR7 ;  /* 0x0000000700037c02 */ /* 0x000fce0008000f00 */
.L_x_133:
[----:B-1----:R1:W2:Y:S02]  /*7a10*/  SYNCS.PHASECHK.TRANS64.TRYWAIT P0, [R3+URZ+0xf0], R0 ;  /* 0x0000f000030075a7 */ /* 0x0022a400080011ff */
[----:B--2---:R-:W-:Y:S05]  /*7a20*/  @!P0 NANOSLEEP.SYNCS 0x989680 ;  /* 0x009896800000895d */ /* 0x004fea0003900000 */
[----:B------:R-:W2:Y:S02]  /*7a30*/  @!P0 SYNCS.PHASECHK.TRANS64 P0, [R3+URZ+0xf0], R0 ;  /* 0x0000f000030085a7 */ /* 0x000ea400080010ff */
[----:B--2---:R-:W-:Y:S05]  /*7a40*/  @!P0 BRA `(.L_x_133) ;  /* 0xfffffffc00f08947 */ /* 0x004fea000383ffff */
[----:B------:R-:W-:Y:S05]  /*7a50*/  BRA `(.L_x_134) ;  /* 0xffffffb800507947 */ /* 0x000fea000383ffff */
.L_x_61:
[----:B------:R-:W-:Y:S07]  /*7a60*/  MOV R0, UR6 ;  /* 0x0000000600007c02 */ /* 0x000fee0008000f00 */
.L_x_135:
[----:B-1----:R1:W2:Y:S02]  /*7a70*/  SYNCS.PHASECHK.TRANS64.TRYWAIT P0, [R0+URZ], R3 ;  /* 0x00000003000075a7 */ /* 0x0022a400080011ff */
[----:B--2---:R-:W-:Y:S05]  /*7a80*/  @!P0 NANOSLEEP.SYNCS 0x989680 ;  /* 0x009896800000895d */ /* 0x004fea0003900000 */
[----:B------:R-:W2:Y:S02]  /*7a90*/  @!P0 SYNCS.PHASECHK.TRANS64 P0, [R0+URZ], R3 ;  /* 0x00000003000085a7 */ /* 0x000ea400080010ff */
[----:B--2---:R-:W-:Y:S05]  /*7aa0*/  @!P0 BRA `(.L_x_135) ;  /* 0xfffffffc00f08947 */ /* 0x004fea000383ffff */
[----:B------:R-:W-:Y:S05]  /*7ab0*/  BRA `(.L_x_60) ;  /* 0xffffffb8006c7947 */ /* 0x000fea000383ffff */
.L_x_64:
[----:B------:R-:W-:-:S07]  /*7ac0*/  MOV R0, UR6 ;  /* 0x0000000600007c02 */ /* 0x000fce0008000f00 */
.L_x_136:
[----:B--2---:R2:W4:Y:S02]  /*7ad0*/  SYNCS.PHASECHK.TRANS64.TRYWAIT P0, [R0+URZ], R3 ;  /* 0x00000003000075a7 */ /* 0x00452400080011ff */
[----:B----4-:R-:W-:Y:S05]  /*7ae0*/  @!P0 NANOSLEEP.SYNCS 0x989680 ;  /* 0x009896800000895d */ /* 0x010fea0003900000 */
[----:B------:R-:W4:Y:S02]  /*7af0*/  @!P0 SYNCS.PHASECHK.TRANS64 P0, [R0+URZ], R3 ;  /* 0x00000003000085a7 */ /* 0x000f2400080010ff */
[----:B----4-:R-:W-:Y:S05]  /*7b00*/  @!P0 BRA `(.L_x_136) ;  /* 0xfffffffc00f08947 */ /* 0x010fea000383ffff */
[----:B------:R-:W-:Y:S05]  /*7b10*/  BRA `(.L_x_137) ;  /* 0xffffffbc00487947 */ /* 0x000fea000383ffff */
.L_x_65:
[----:B------:R-:W-:-:S07]  /*7b20*/  MOV R0, UR6 ;  /* 0x0000000600007c02 */ /* 0x000fce0008000f00 */
.L_x_138:
[----:B-1----:R1:W2:Y:S02]  /*7b30*/  SYNCS.PHASECHK.TRANS64.TRYWAIT P0, [R0+URZ], R3 ;  /* 0x00000003000075a7 */ /* 0x0022a400080011ff */
[----:B--2---:R-:W-:Y:S05]  /*7b40*/  @!P0 NANOSLEEP.SYNCS 0x989680 ;  /* 0x009896800000895d */ /* 0x004fea0003900000 */
[----:B------:R-:W2:Y:S02]  /*7b50*/  @!P0 SYNCS.PHASECHK.TRANS64 P0, [R0+URZ], R3 ;  /* 0x00000003000085a7 */ /* 0x000ea400080010ff */
[----:B--2---:R-:W-:Y:S05]  /*7b60*/  @!P0 BRA `(.L_x_138) ;  /* 0xfffffffc00f08947 */ /* 0x004fea000383ffff */
[----:B------:R-:W-:Y:S05]  /*7b70*/  BRA `(.L_x_139) ;  /* 0xffffffbc00547947 */ /* 0x000fea000383ffff */
.L_x_66:
[----:B------:R-:W-:-:S07]  /*7b80*/  MOV R0, UR6 ;  /* 0x0000000600007c02 */ /* 0x000fce0008000f00 */
.L_x_140:
[----:B-1----:R1:W2:Y:S02]  /*7b90*/  SYNCS.PHASECHK.TRANS64.TRYWAIT P0, [R0+URZ], R3 ;  /* 0x00000003000075a7 */ /* 0x0022a400080011ff */
[----:B--2---:R-:W-:Y:S05]  /*7ba0*/  @!P0 NANOSLEEP.SYNCS 0x989680 ;  /* 0x009896800000895d */ /* 0x004fea0003900000 */
[----:B------:R-:W2:Y:S02]  /*7bb0*/  @!P0 SYNCS.PHASECHK.TRANS64 P0, [R0+URZ], R3 ;  /* 0x00000003000085a7 */ /* 0x000ea400080010ff */
[----:B--2---:R-:W-:Y:S05]  /*7bc0*/  @!P0 BRA `(.L_x_140) ;  /* 0xfffffffc00f08947 */ /* 0x004fea000383ffff */
[----:B------:R-:W-:Y:S05]  /*7bd0*/  BRA `(.L_x_141) ;  /* 0xffffffbc00607947 */ /* 0x000fea000383ffff */
.L_x_67:
[----:B------:R-:W-:-:S07]  /*7be0*/  MOV R0, UR7 ;  /* 0x0000000700007c02 */ /* 0x000fce0008000f00 */
.L_x_142:
[----:B-1----:R1:W2:Y:S02]  /*7bf0*/  SYNCS.PHASECHK.TRANS64.TRYWAIT P0, [R0+URZ], R3 ;  /* 0x00000003000075a7 */ /* 0x0022a400080011ff */
[----:B--2---:R-:W-:Y:S05]  /*7c00*/  @!P0 NANOSLEEP.SYNCS 0x989680 ;  /* 0x009896800000895d */ /* 0x004fea0003900000 */
[----:B------:R-:W2:Y:S02]  /*7c10*/  @!P0 SYNCS.PHASECHK.TRANS64 P0, [R0+URZ], R3 ;  /* 0x00000003000085a7 */ /* 0x000ea400080010ff */
[----:B--2---:R-:W-:Y:S05]  /*7c20*/  @!P0 BRA `(.L_x_142) ;  /* 0xfffffffc00f08947 */ /* 0x004fea000383ffff */
[----:B------:R-:W-:Y:S05]  /*7c30*/  BRA `(.L_x_143) ;  /* 0xffffffbc006c7947 */ /* 0x000fea000383ffff */
.L_x_72:
[----:B--2---:R2:W3:Y:S02]  /*7c40*/  SYNCS.PHASECHK.TRANS64.TRYWAIT P0, [R0+URZ+0xb0], R3 ;  /* 0x0000b003000075a7 */ /* 0x0044e400080011ff */
[----:B---3--:R-:W-:Y:S05]  /*7c50*/  @!P0 NANOSLEEP.SYNCS 0x989680 ;  /* 0x009896800000895d */ /* 0x008fea0003900000 */
[----:B------:R-:W3:Y:S02]  /*7c60*/  @!P0 SYNCS.PHASECHK.TRANS64 P0, [R0+URZ+0xb0], R3 ;  /* 0x0000b003000085a7 */ /* 0x000ee400080010ff */
[----:B---3--:R-:W-:Y:S05]  /*7c70*/  @!P0 BRA `(.L_x_72) ;  /* 0xfffffffc00f08947 */ /* 0x008fea000383ffff */
[----:B------:R-:W-:Y:S05]  /*7c80*/  BRA `(.L_x_144) ;  /* 0xffffffc000707947 */ /* 0x000fea000383ffff */
.L_x_75:
[----:B------:R-:W-:Y:S07]  /*7c90*/  MOV R0, UR7 ;  /* 0x0000000700007c02 */ /* 0x000fee0008000f00 */
.L_x_145:
[----:B--2---:R2:W3:Y:S02]  /*7ca0*/  SYNCS.PHASECHK.TRANS64.TRYWAIT P0, [R0+URZ+0xa8], R3 ;  /* 0x0000a803000075a7 */ /* 0x0044e400080011ff */
[----:B---3--:R-:W-:Y:S05]  /*7cb0*/  @!P0 NANOSLEEP.SYNCS 0x989680 ;  /* 0x009896800000895d */ /* 0x008fea0003900000 */
[----:B------:R-:W3:Y:S02]  /*7cc0*/  @!P0 SYNCS.PHASECHK.TRANS64 P0, [R0+URZ+0xa8], R3 ;  /* 0x0000a803000085a7 */ /* 0x000ee400080010ff */
[----:B---3--:R-:W-:Y:S05]  /*7cd0*/  @!P0 BRA `(.L_x_145) ;  /* 0xfffffffc00f08947 */ /* 0x008fea000383ffff */
[----:B------:R-:W-:Y:S05]  /*7ce0*/  BRA `(.L_x_74) ;  /* 0xffffffc400507947 */ /* 0x000fea000383ffff */
.L_x_78:
[----:B--2---:R-:W-:Y:S07]  /*7cf0*/  MOV R3, UR7 ;  /* 0x0000000700037c02 */ /* 0x004fee0008000f00 */
.L_x_146:
[----:B-1----:R1:W2:Y:S02]  /*7d00*/  SYNCS.PHASECHK.TRANS64.TRYWAIT P0, [R3+URZ+0x90], R12 ;  /* 0x0000900c030075a7 */ /* 0x0022a400080011ff */
[----:B--2---:R-:W-:Y:S05]  /*7d10*/  @!P0 NANOSLEEP.SYNCS 0x989680 ;  /* 0x009896800000895d */ /* 0x004fea0003900000 */
[----:B------:R-:W2:Y:S02]  /*7d20*/  @!P0 SYNCS.PHASECHK.TRANS64 P0, [R3+URZ+0x90], R12 ;  /* 0x0000900c030085a7 */ /* 0x000ea400080010ff */
[----:B--2---:R-:W-:Y:S05]  /*7d30*/  @!P0 BRA `(.L_x_146) ;  /* 0xfffffffc00f08947 */ /* 0x004fea000383ffff */
[----:B------:R-:W-:Y:S05]  /*7d40*/  BRA `(.L_x_147) ;  /* 0xffffffc400c87947 */ /* 0x000fea000383ffff */
.L_x_79:
[----:B------:R-:W-:Y:S07]  /*7d50*/  MOV R3, UR7 ;  /* 0x0000000700037c02 */ /* 0x000fee0008000f00 */
.L_x_148:
[----:B-1----:R1:W2:Y:S02]  /*7d60*/  SYNCS.PHASECHK.TRANS64.TRYWAIT P0, [R3+URZ+0x98], R12 ;  /* 0x0000980c030075a7 */ /* 0x0022a400080011ff */
[----:B--2---:R-:W-:Y:S05]  /*7d70*/  @!P0 NANOSLEEP.SYNCS 0x989680 ;  /* 0x009896800000895d */ /* 0x004fea0003900000 */
[----:B------:R-:W2:Y:S02]  /*7d80*/  @!P0 SYNCS.PHASECHK.TRANS64 P0, [R3+URZ+0x98], R12 ;  /* 0x0000980c030085a7 */ /* 0x000ea400080010ff */
[----:B--2---:R-:W-:Y:S05]  /*7d90*/  @!P0 BRA `(.L_x_148) ;  /* 0xfffffffc00f08947 */ /* 0x004fea000383ffff */
[----:B------:R-:W-:Y:S05]  /*7da0*/  BRA `(.L_x_149) ;  /* 0xffffffc800487947 */ /* 0x000fea000383ffff */
.L_x_81:
[----:B------:R-:W-:-:S07]  /*7db0*/  MOV R0, UR7 ;  /* 0x0000000700007c02 */ /* 0x000fce0008000f00 */
.L_x_150:
[----:B-1----:R1:W3:Y:S02]  /*7dc0*/  SYNCS.PHASECHK.TRANS64.TRYWAIT P0, [R0+URZ+0x90], R3 ;  /* 0x00009003000075a7 */ /* 0x0022e400080011ff */
[----:B---3--:R-:W-:Y:S05]  /*7dd0*/  @!P0 NANOSLEEP.SYNCS 0x989680 ;  /* 0x009896800000895d */ /* 0x008fea0003900000 */
[----:B------:R-:W3:Y:S02]  /*7de0*/  @!P0 SYNCS.PHASECHK.TRANS64 P0, [R0+URZ+0x90], R3 ;  /* 0x00009003000085a7 */ /* 0x000ee400080010ff */
[----:B---3--:R-:W-:Y:S05]  /*7df0*/  @!P0 BRA `(.L_x_150) ;  /* 0xfffffffc00f08947 */ /* 0x008fea000383ffff */
[----:B------:R-:W-:Y:S05]  /*7e00*/  BRA `(.L_x_151) ;  /* 0xffffffc800b87947 */ /* 0x000fea000383ffff */
.L_x_83:
[----:B--2---:R2:W4:Y:S02]  /*7e10*/  SYNCS.PHASECHK.TRANS64.TRYWAIT P0, [R0+URZ+0xb0], R3 ;  /* 0x0000b003000075a7 */ /* 0x00452400080011ff */
[----:B----4-:R-:W-:Y:S05]  /*7e20*/  @!P0 NANOSLEEP.SYNCS 0x989680 ;  /* 0x009896800000895d */ /* 0x010fea0003900000 */
[----:B------:R-:W4:Y:S02]  /*7e30*/  @!P0 SYNCS.PHASECHK.TRANS64 P0, [R0+URZ+0xb0], R3 ;  /* 0x0000b003000085a7 */ /* 0x000f2400080010ff */
[----:B----4-:R-:W-:Y:S05]  /*7e40*/  @!P0 BRA `(.L_x_83) ;  /* 0xfffffffc00f08947 */ /* 0x010fea000383ffff */
[----:B------:R-:W-:Y:S05]  /*7e50*/  BRA `(.L_x_152) ;  /* 0xffffffcc00847947 */ /* 0x000fea000383ffff */
.L_x_94:
[----:B-1----:R1:W3:Y:S02]  /*7e60*/  SYNCS.PHASECHK.TRANS64.TRYWAIT P1, [R0+URZ+0x80], R3 ;  /* 0x00008003000075a7 */ /* 0x0022e400080211ff */
[----:B---3--:R-:W-:Y:S05]  /*7e70*/  @!P1 NANOSLEEP.SYNCS 0x989680 ;  /* 0x009896800000995d */ /* 0x008fea0003900000 */
[----:B------:R-:W3:Y:S02]  /*7e80*/  @!P1 SYNCS.PHASECHK.TRANS64 P1, [R0+URZ+0x80], R3 ;  /* 0x00008003000095a7 */ /* 0x000ee400080210ff */
[----:B---3--:R-:W-:Y:S05]  /*7e90*/  @!P1 BRA `(.L_x_94) ;  /* 0xfffffffc00f09947 */ /* 0x008fea000383ffff */
[----:B------:R-:W-:Y:S05]  /*7ea0*/  BRA `(.L_x_93) ;  /* 0xffffffd8009c7947 */ /* 0x000fea000383ffff */
.L_x_96:
[----:B-1----:R1:W4:Y:S02]  /*7eb0*/  SYNCS.PHASECHK.TRANS64.TRYWAIT P0, [R113+URZ+0xd0], R2 ;  /* 0x0000d002710075a7 */ /* 0x00232400080011ff */
[----:B----4-:R-:W-:Y:S05]  /*7ec0*/  @!P0 NANOSLEEP.SYNCS 0x989680 ;  /* 0x009896800000895d */ /* 0x010fea0003900000 */
[----:B------:R-:W4:Y:S02]  /*7ed0*/  @!P0 SYNCS.PHASECHK.TRANS64 P0, [R113+URZ+0xd0], R2 ;  /* 0x0000d002710085a7 */ /* 0x000f2400080010ff */
[----:B----4-:R-:W-:Y:S05]  /*7ee0*/  @!P0 BRA `(.L_x_96) ;  /* 0xfffffffc00f08947 */ /* 0x010fea000383ffff */
[----:B------:R-:W-:Y:S05]  /*7ef0*/  BRA `(.L_x_95) ;  /* 0xffffffd800f07947 */ /* 0x000fea000383ffff */
.L_x_104:
[----:B--2---:R2:W3:Y:S02]  /*7f00*/  SYNCS.PHASECHK.TRANS64.TRYWAIT P0, [R32+URZ+0x80], R3 ;  /* 0x00008003200075a7 */ /* 0x0044e400080011ff */
[----:B---3--:R-:W-:Y:S05]  /*7f10*/  @!P0 NANOSLEEP.SYNCS 0x989680 ;  /* 0x009896800000895d */ /* 0x008fea0003900000 */
[----:B------:R-:W3:Y:S02]  /*7f20*/  @!P0 SYNCS.PHASECHK.TRANS64 P0, [R32+URZ+0x80], R3 ;  /* 0x00008003200085a7 */ /* 0x000ee400080010ff */
[----:B---3--:R-:W-:Y:S05]  /*7f30*/  @!P0 BRA `(.L_x_104) ;  /* 0xfffffffc00f08947 */ /* 0x008fea000383ffff */
[----:B------:R-:W-:Y:S05]  /*7f40*/  BRA `(.L_x_103) ;  /* 0xffffffe400e07947 */ /* 0x000fea000383ffff */
        .weak           $__internal_0_$__cuda_sm10x_tcgen05_guardrail_trap_col_being_dealloced_not_returned_by_alloc
        .type           $__internal_0_$__cuda_sm10x_tcgen05_guardrail_trap_col_being_dealloced_not_returned_by_alloc,@function
        .size           $__internal_0_$__cuda_sm10x_tcgen05_guardrail_trap_col_being_dealloced_not_returned_by_alloc,($__internal_1_$__cuda_sm10x_tcgen05_guardrail_trap_phase_invalid_during_alloc - $__internal_0_$__cuda_sm10x_tcgen05_guardrail_trap_col_being_dealloced_not_returned_by_alloc)
$__internal_0_$__cuda_sm10x_tcgen05_guardrail_trap_col_being_dealloced_not_returned_by_alloc:
[----:B------:R-:W-:Y:S05]  /*7f50*/  BPT.TRAP 0x1 ;  /* 0x000000040000795c */ /* 0x000fea0000300000 */
[----:B------:R-:W-:-:S04]  /*7f60*/  HFMA2 R3, -RZ, RZ, 0, 0 ;  /* 0x00000000ff037431 */ /* 0x000fc800000001ff */
[----:B------:R-:W-:Y:S05]  /*7f70*/  RET.REL.NODEC R2 `(_ZN7cutlass13device_kernelINS_4gemm6kernel13GemmUniversalIN4cute5tupleIJiiiiEEENS1_10collective13CollectiveMmaINS1_35MainloopSm100TmaUmmaWarpSpecializedILi8ELi2ELi4ENS5_IJNS4_1CILi1EEESB_SB_EEEEENS5_IJNSA_ILi64EEENSA_ILi128EEESF_EEENS_12float_e5m2_tENS5_IJSB_llEEESH_NS5_IJlSB_lEEENS4_8TiledMMAINS4_8MMA_AtomIJNS4_10MMA_TraitsINS4_19SM100_MMA_F8F6F4_SSEJSH_SH_fSE_SF_NS4_17integral_constantINS4_4UMMA5MajorELSQ_1EEENSO_ISQ_LSQ_0EEENSO_INSP_7ScaleInELST_0EEESU_EEEEEENS4_6LayoutISC_NS5_IJNSA_ILi0EEESY_SY_EEEEENS5_IJNS4_10UnderscoreES11_S11_EEEEENS4_13SM90_TMA_LOADENS4_14ComposedLayoutINS4_7SwizzleILi2ELi4ELi3EEENS4_18smem_ptr_flag_bitsILi8EEENSX_INS5_IJSE_NSA_ILi8EEEEEENS5_IJSB_SE_EEEEEEEvNS4_8identityES14_NS15_INS16_ILi3ELi4ELi3EEES19_NSX_INS5_IJS1A_SF_EEENS5_IJSF_SB_EEEEEEEvS1F_EENS_8epilogue10collective18CollectiveEpilogueINS1M_23Sm100TmaWarpSpecializedILi2ELi2ELi32ELb0ELb0EEEJSG_NS5_IJNSX_ISE_SB_EES1R_EEESH_SJ_SH_SJ_NS1M_6fusion15FusionCallbacksIS1Q_NS1T_17LinearCombinationISH_fSH_fLNS_15FloatRoundStyleE2EEESG_S1S_JEEENS4_5SM1004TMEM4LOAD26SM100_TMEM_LOAD_16dp32b32xES14_NS15_IS17_S19_NSX_INS5_IJS1A_SE_EEENS5_IJSE_SB_EEEEEEENS4_39AutoVectorizingCopyWithAssumedAlignmentILi128EEENS4_14SM90_TMA_STOREES26_S28_S28_EEEvvEEEEvNT_6ParamsE) ;  /* 0xffffff8002207950 */ /* 0x000fea0003c3ffff */
        .weak           $__internal_1_$__cuda_sm10x_tcgen05_guardrail_trap_phase_invalid_during_alloc
        .type           $__internal_1_$__cuda_sm10x_tcgen05_guardrail_trap_phase_invalid_during_alloc,@function
        .size           $__internal_1_$__cuda_sm10x_tcgen05_guardrail_trap_phase_invalid_during_alloc,($__internal_2_$__cuda_sm10x_tcgen05_guardrail_trap_unallocated_columns_being_dealloced - $__internal_1_$__cuda_sm10x_tcgen05_guardrail_trap_phase_invalid_during_alloc)
$__internal_1_$__cuda_sm10x_tcgen05_guardrail_trap_phase_invalid_during_alloc:
[----:B------:R-:W-:Y:S05]  /*7f80*/  BPT.TRAP 0x1 ;  /* 0x000000040000795c */ /* 0x000fea0000300000 */
[----:B------:R-:W-:-:S04]  /*7f90*/  MOV R3, 0x0 ;  /* 0x0000000000037802 */ /* 0x000fc80000000f00 */
[----:B------:R-:W-:Y:S05]  /*7fa0*/  RET.REL.NODEC R2 `(_ZN7cutlass13device_kernelINS_4gemm6kernel13GemmUniversalIN4cute5tupleIJiiiiEEENS1_10collective13CollectiveMmaINS1_35MainloopSm100TmaUmmaWarpSpecializedILi8ELi2ELi4ENS5_IJNS4_1CILi1EEESB_SB_EEEEENS5_IJNSA_ILi64EEENSA_ILi128EEESF_EEENS_12float_e5m2_tENS5_IJSB_llEEESH_NS5_IJlSB_lEEENS4_8TiledMMAINS4_8MMA_AtomIJNS4_10MMA_TraitsINS4_19SM100_MMA_F8F6F4_SSEJSH_SH_fSE_SF_NS4_17integral_constantINS4_4UMMA5MajorELSQ_1EEENSO_ISQ_LSQ_0EEENSO_INSP_7ScaleInELST_0EEESU_EEEEEENS4_6LayoutISC_NS5_IJNSA_ILi0EEESY_SY_EEEEENS5_IJNS4_10UnderscoreES11_S11_EEEEENS4_13SM90_TMA_LOADENS4_14ComposedLayoutINS4_7SwizzleILi2ELi4ELi3EEENS4_18smem_ptr_flag_bitsILi8EEENSX_INS5_IJSE_NSA_ILi8EEEEEENS5_IJSB_SE_EEEEEEEvNS4_8identityES14_NS15_INS16_ILi3ELi4ELi3EEES19_NSX_INS5_IJS1A_SF_EEENS5_IJSF_SB_EEEEEEEvS1F_EENS_8epilogue10collective18CollectiveEpilogueINS1M_23Sm100TmaWarpSpecializedILi2ELi2ELi32ELb0ELb0EEEJSG_NS5_IJNSX_ISE_SB_EES1R_EEESH_SJ_SH_SJ_NS1M_6fusion15FusionCallbacksIS1Q_NS1T_17LinearCombinationISH_fSH_fLNS_15FloatRoundStyleE2EEESG_S1S_JEEENS4_5SM1004TMEM4LOAD26SM100_TMEM_LOAD_16dp32b32xES14_NS15_IS17_S19_NSX_INS5_IJS1A_SE_EEENS5_IJSE_SB_EEEEEEENS4_39AutoVectorizingCopyWithAssumedAlignmentILi128EEENS4_14SM90_TMA_STOREES26_S28_S28_EEEvvEEEEvNT_6ParamsE) ;  /* 0xffffff8002147950 */ /* 0x000fea0003c3ffff */
        .weak           $__internal_2_$__cuda_sm10x_tcgen05_guardrail_trap_unallocated_columns_being_dealloced
        .type           $__internal_2_$__cuda_sm10x_tcgen05_guardrail_trap_unallocated_columns_being_dealloced,@function
        .size           $__internal_2_$__cuda_sm10x_tcgen05_guardrail_trap_unallocated_columns_being_dealloced,(.L_x_154 - $__internal_2_$__cuda_sm10x_tcgen05_guardrail_trap_unallocated_columns_being_dealloced)
$__internal_2_$__cuda_sm10x_tcgen05_guardrail_trap_unallocated_columns_being_dealloced:
[----:B------:R-:W-:Y:S05]  /*7fb0*/  BPT.TRAP 0x1 ;  /* 0x000000040000795c */ /* 0x000fea0000300000 */
[----:B------:R-:W-:-:S04]  /*7fc0*/  HFMA2 R3, -RZ, RZ, 0, 0 ;  /* 0x00000000ff037431 */ /* 0x000fc800000001ff */
[----:B------:R-:W-:Y:S05]  /*7fd0*/  RET.REL.NODEC R2 `(_ZN7cutlass13device_kernelINS_4gemm6kernel13GemmUniversalIN4cute5tupleIJiiiiEEENS1_10collective13CollectiveMmaINS1_35MainloopSm100TmaUmmaWarpSpecializedILi8ELi2ELi4ENS5_IJNS4_1CILi1EEESB_SB_EEEEENS5_IJNSA_ILi64EEENSA_ILi128EEESF_EEENS_12float_e5m2_tENS5_IJSB_llEEESH_NS5_IJlSB_lEEENS4_8TiledMMAINS4_8MMA_AtomIJNS4_10MMA_TraitsINS4_19SM100_MMA_F8F6F4_SSEJSH_SH_fSE_SF_NS4_17integral_constantINS4_4UMMA5MajorELSQ_1EEENSO_ISQ_LSQ_0EEENSO_INSP_7ScaleInELST_0EEESU_EEEEEENS4_6LayoutISC_NS5_IJNSA_ILi0EEESY_SY_EEEEENS5_IJNS4_10UnderscoreES11_S11_EEEEENS4_13SM90_TMA_LOADENS4_14ComposedLayoutINS4_7SwizzleILi2ELi4ELi3EEENS4_18smem_ptr_flag_bitsILi8EEENSX_INS5_IJSE_NSA_ILi8EEEEEENS5_IJSB_SE_EEEEEEEvNS4_8identityES14_NS15_INS16_ILi3ELi4ELi3EEES19_NSX_INS5_IJS1A_SF_EEENS5_IJSF_SB_EEEEEEEvS1F_EENS_8epilogue10collective18CollectiveEpilogueINS1M_23Sm100TmaWarpSpecializedILi2ELi2ELi32ELb0ELb0EEEJSG_NS5_IJNSX_ISE_SB_EES1R_EEESH_SJ_SH_SJ_NS1M_6fusion15FusionCallbacksIS1Q_NS1T_17LinearCombinationISH_fSH_fLNS_15FloatRoundStyleE2EEESG_S1S_JEEENS4_5SM1004TMEM4LOAD26SM100_TMEM_LOAD_16dp32b32xES14_NS15_IS17_S19_NSX_INS5_IJS1A_SE_EEENS5_IJSE_SB_EEEEEEENS4_39AutoVectorizingCopyWithAssumedAlignmentILi128EEENS4_14SM90_TMA_STOREES26_S28_S28_EEEvvEEEEvNT_6ParamsE) ;  /* 0xffffff8002087950 */ /* 0x000fea0003c3ffff */
.L_x_153:
[----:B------:R-:W-:-:S00]  /*7fe0*/  BRA `(.L_x_153) ;  /* 0xfffffffc00fc7947 */ /* 0x000fc0000383ffff */
[----:B------:R-:W-:-:S00]  /*7ff0*/  NOP ;  /* 0x0000000000007918 */ /* 0x000fc00000000000 */
        /* <DEDUP_REMOVED lines=8> */
.L_x_154:


//--------------------- .nv.global.init           --------------------------
	.section	.nv.global.init,"aw",@progbits
.nv.global.init:
	.type		$str$27,@object
	.size		$str$27,($str$28 - $str$27)
$str$27:
        /*0000*/ 	.byte	0x28, 0x61, 0x64, 0x64, 0x72, 0x65, 0x73, 0x73, 0x20, 0x26, 0x20, 0x6d, 0x61, 0x73, 0x6b, 0x29
        /*0010*/ 	.byte	0x20, 0x3d, 0x3d, 0x20, 0x30, 0x00
	.type		$str$28,@object
	.size		$str$28,($str$26 - $str$28)
$str$28:
        /*0016*/ 	.byte	0x2f, 0x74, 0x6d, 0x70, 0x2f, 0x63, 0x75, 0x74, 0x6c, 0x61, 0x73, 0x73, 0x5f, 0x73, 0x77, 0x65
        /*0026*/ 	.byte	0x65, 0x70, 0x5f, 0x73, 0x72, 0x63, 0x2f, 0x69, 0x6e, 0x63, 0x6c, 0x75, 0x64, 0x65, 0x2f, 0x63
        /*0036*/ 	.byte	0x75, 0x74, 0x65, 0x2f, 0x70, 0x6f, 0x69, 0x6e, 0x74, 0x65, 0x72, 0x5f, 0x66, 0x6c, 0x61, 0x67
        /*0046*/ 	.byte	0x67, 0x65, 0x64, 0x2e, 0x68, 0x70, 0x70, 0x00
	.type		$str$26,@object
	.size		$str$26,($str$25 - $str$26)
$str$26:
        /*004e*/ 	.byte	0x2f, 0x74, 0x6d, 0x70, 0x2f, 0x63, 0x75, 0x74, 0x6c, 0x61, 0x73, 0x73, 0x5f, 0x73, 0x77, 0x65
        /*005e*/ 	.byte	0x65, 0x70, 0x5f, 0x73, 0x72, 0x63, 0x2f, 0x69, 0x6e, 0x63, 0x6c, 0x75, 0x64, 0x65, 0x2f, 0x63
        /*006e*/ 	.byte	0x75, 0x74, 0x65, 0x2f, 0x61, 0x74, 0x6f, 0x6d, 0x2f, 0x63, 0x6f, 0x70, 0x79, 0x5f, 0x74, 0x72
        /*007e*/ 	.byte	0x61, 0x69, 0x74, 0x73, 0x5f, 0x73, 0x6d, 0x31, 0x30, 0x30, 0x2e, 0x68, 0x70, 0x70, 0x00
	.type		$str$25,@object
	.size		$str$25,(__unnamed_1 - $str$25)
$str$25:
        /*008d*/ 	.byte	0x28, 0x28, 0x75, 0x69, 0x6e, 0x74, 0x33, 0x32, 0x5f, 0x74, 0x28, 0x74, 0x68, 0x72, 0x65, 0x61
        /*009d*/ 	.byte	0x64, 0x49, 0x64, 0x78, 0x2e, 0x78, 0x29, 0x20, 0x2f, 0x20, 0x33, 0x32, 0x29, 0x20, 0x25, 0x20
        /*00ad*/ 	.byte	0x34, 0x29, 0x20, 0x3d, 0x3d, 0x20, 0x28, 0x28, 0x28, 0x74, 0x6d, 0x65, 0x6d, 0x5f, 0x61, 0x64
        /*00bd*/ 	.byte	0x64, 0x72, 0x20, 0x3e, 0x3e, 0x20, 0x31, 0x36, 0x29, 0x20, 0x2f, 0x20, 0x33, 0x32, 0x29, 0x20
        /*00cd*/ 	.byte	0x25, 0x20, 0x34, 0x29, 0x00
	.type		__unnamed_1,@object
	.size		__unnamed_1,(__unnamed_2 - __unnamed_1)
__unnamed_1:
        /*00d2*/ 	.byte	0x61, 0x75, 0x74, 0x6f, 0x20, 0x63, 0x75, 0x74, 0x65, 0x3a, 0x3a, 0x61, 0x73, 0x5f, 0x70, 0x6f
        /* <DEDUP_REMOVED lines=24> */
        /*0262*/ 	.byte	0x3c, 0x34, 0x30, 0x39, 0x36, 0x3e, 0x3e, 0x3e, 0x3e, 0x5d, 0x00
	.type		__unnamed_2,@object
	.size		__unnamed_2,(.L_2 - __unnamed_2)
__unnamed_2:
        /* <DEDUP_REMOVED lines=40> */
        /*04ed*/ 	.byte	0x74, 0x65, 0x3a, 0x3a, 0x43, 0x3c, 0x30, 0x3e, 0x3e, 0x3e, 0x3e, 0x5d, 0x00
.L_2:


//--------------------- .nv.shared._ZN7cutlass13device_kernelINS_4gemm6kernel13GemmUniversalIN4cute5tupleIJiiiiEEENS1_10collective13CollectiveMmaINS1_35MainloopSm100TmaUmmaWarpSpecializedILi8ELi2ELi4ENS5_IJNS4_1CILi1EEESB_SB_EEEEENS5_IJNSA_ILi64EEENSA_ILi128EEESF_EEENS_12float_e5m2_tENS5_IJSB_llEEESH_NS5_IJlSB_lEEENS4_8TiledMMAINS4_8MMA_AtomIJNS4_10MMA_TraitsINS4_19SM100_MMA_F8F6F4_SSEJSH_SH_fSE_SF_NS4_17integral_constantINS4_4UMMA5MajorELSQ_1EEENSO_ISQ_LSQ_0EEENSO_INSP_7ScaleInELST_0EEESU_EEEEEENS4_6LayoutISC_NS5_IJNSA_ILi0EEESY_SY_EEEEENS5_IJNS4_10UnderscoreES11_S11_EEEEENS4_13SM90_TMA_LOADENS4_14ComposedLayoutINS4_7SwizzleILi2ELi4ELi3EEENS4_18smem_ptr_flag_bitsILi8EEENSX_INS5_IJSE_NSA_ILi8EEEEEENS5_IJSB_SE_EEEEEEEvNS4_8identityES14_NS15_INS16_ILi3ELi4ELi3EEES19_NSX_INS5_IJS1A_SF_EEENS5_IJSF_SB_EEEEEEEvS1F_EENS_8epilogue10collective18CollectiveEpilogueINS1M_23Sm100TmaWarpSpecializedILi2ELi2ELi32ELb0ELb0EEEJSG_NS5_IJNSX_ISE_SB_EES1R_EEESH_SJ_SH_SJ_NS1M_6fusion15FusionCallbacksIS1Q_NS1T_17LinearCombinationISH_fSH_fLNS_15FloatRoundStyleE2EEESG_S1S_JEEENS4_5SM1004TMEM4LOAD26SM100_TMEM_LOAD_16dp32b32xES14_NS15_IS17_S19_NSX_INS5_IJS1A_SE_EEENS5_IJSE_SB_EEEEEEENS4_39AutoVectorizingCopyWithAssumedAlignmentILi128EEENS4_14SM90_TMA_STOREES26_S28_S28_EEEvvEEEEvNT_6ParamsE --------------------------
	.section	.nv.shared._ZN7cutlass13device_kernelINS_4gemm6kernel13GemmUniversalIN4cute5tupleIJiiiiEEENS1_10collective13CollectiveMmaINS1_35MainloopSm100TmaUmmaWarpSpecializedILi8ELi2ELi4ENS5_IJNS4_1CILi1EEESB_SB_EEEEENS5_IJNSA_ILi64EEENSA_ILi128EEESF_EEENS_12float_e5m2_tENS5_IJSB_llEEESH_NS5_IJlSB_lEEENS4_8TiledMMAINS4_8MMA_AtomIJNS4_10MMA_TraitsINS4_19SM100_MMA_F8F6F4_SSEJSH_SH_fSE_SF_NS4_17integral_constantINS4_4UMMA5MajorELSQ_1EEENSO_ISQ_LSQ_0EEENSO_INSP_7ScaleInELST_0EEESU_EEEEEENS4_6LayoutISC_NS5_IJNSA_ILi0EEESY_SY_EEEEENS5_IJNS4_10UnderscoreES11_S11_EEEEENS4_13SM90_TMA_LOADENS4_14ComposedLayoutINS4_7SwizzleILi2ELi4ELi3EEENS4_18smem_ptr_flag_bitsILi8EEENSX_INS5_IJSE_NSA_ILi8EEEEEENS5_IJSB_SE_EEEEEEEvNS4_8identityES14_NS15_INS16_ILi3ELi4ELi3EEES19_NSX_INS5_IJS1A_SF_EEENS5_IJSF_SB_EEEEEEEvS1F_EENS_8epilogue10collective18CollectiveEpilogueINS1M_23Sm100TmaWarpSpecializedILi2ELi2ELi32ELb0ELb0EEEJSG_NS5_IJNSX_ISE_SB_EES1R_EEESH_SJ_SH_SJ_NS1M_6fusion15FusionCallbacksIS1Q_NS1T_17LinearCombinationISH_fSH_fLNS_15FloatRoundStyleE2EEESG_S1S_JEEENS4_5SM1004TMEM4LOAD26SM100_TMEM_LOAD_16dp32b32xES14_NS15_IS17_S19_NSX_INS5_IJS1A_SE_EEENS5_IJSE_SB_EEEEEEENS4_39AutoVectorizingCopyWithAssumedAlignmentILi128EEENS4_14SM90_TMA_STOREES26_S28_S28_EEEvvEEEEvNT_6ParamsE,"aw",@nobits
	.sectionflags	@""
	.align	16
	.zero		1024


//--------------------- .nv.shared.reserved.0     --------------------------
	.section	.nv.shared.reserved.0,"aw",@nobits
	.weak		__nv_reservedSMEM_offset_0_alias
	.size		__nv_reservedSMEM_offset_0_alias, 0, 64
	.other		__nv_reservedSMEM_offset_0_alias,@"STO_CUDA_RESERVED_SHARED STV_DEFAULT"
__nv_reservedSMEM_offset_0_alias:
	.zero		0
.nv.shared.reserved.0:
	.zero		64
	.weak		__nv_reservedSMEM_tcgen05_partition
	.type		__nv_reservedSMEM_tcgen05_partition,@object
	.size		__nv_reservedSMEM_tcgen05_partition,(.L_0 - __nv_reservedSMEM_tcgen05_partition)
__nv_reservedSMEM_tcgen05_partition:
	.zero		32
.L_0:


//--------------------- .nv.global                --------------------------
	.section	.nv.global,"aw",@nobits
.nv.global:
	.type		_ZN40_INTERNAL_dbd457b7_4_k_cu_a2770978_312534cute1_E,@object
	.size		_ZN40_INTERNAL_dbd457b7_4_k_cu_a2770978_312534cute1_E,(_ZN40_INTERNAL_dbd457b7_4_k_cu_a2770978_312534cuda3std3__45__cpo6cbeginE - _ZN40_INTERNAL_dbd457b7_4_k_cu_a2770978_312534cute1_E)
_ZN40_INTERNAL_dbd457b7_4_k_cu_a2770978_312534cute1_E:
	.zero		1
	.type		_ZN40_INTERNAL_dbd457b7_4_k_cu_a2770978_312534cuda3std3__45__cpo6cbeginE,@object
	.size		_ZN40_INTERNAL_dbd457b7_4_k_cu_a2770978_312534cuda3std3__45__cpo6cbeginE,(_ZN40_INTERNAL_dbd457b7_4_k_cu_a2770978_312534cuda3std3__48in_placeE - _ZN40_INTERNAL_dbd457b7_4_k_cu_a2770978_312534cuda3std3__45__cpo6cbeginE)
_ZN40_INTERNAL_dbd457b7_4_k_cu_a2770978_312534cuda3std3__45__cpo6cbeginE:
	.zero		1
	.type		_ZN40_INTERNAL_dbd457b7_4_k_cu_a2770978_312534cuda3std3__48in_placeE,@object
	.size		_ZN40_INTERNAL_dbd457b7_4_k_cu_a2770978_312534cuda3std3__48in_placeE,(_ZN40_INTERNAL_dbd457b7_4_k_cu_a2770978_312534cuda3std6ranges3__45__cpo9iter_moveE - _ZN40_INTERNAL_dbd457b7_4_k_cu_a2770978_312534cuda3std3__48in_placeE)
_ZN40_INTERNAL_dbd457b7_4_k_cu_a2770978_312534cuda3std3__48in_placeE:
	.zero		1
	.type		_ZN40_INTERNAL_dbd457b7_4_k_cu_a2770978_312534cuda3std6ranges3__45__cpo9iter_moveE,@object
	.size		_ZN40_INTERNAL_dbd457b7_4_k_cu_a2770978_312534cuda3std6ranges3__45__cpo9iter_moveE,(_ZN40_INTERNAL_dbd457b7_4_k_cu_a2770978_312534cuda3std3__45__cpo5beginE - _ZN40_INTERNAL_dbd457b7_4_k_cu_a2770978_312534cuda3std6ranges3__45__cpo9iter_moveE)
_ZN40_INTERNAL_dbd457b7_4_k_cu_a2770978_312534cuda3std6ranges3__45__cpo9iter_moveE:
	.zero		1
	.type		_ZN40_INTERNAL_dbd457b7_4_k_cu_a2770978_312534cuda3std3__45__cpo5beginE,@object
	.size		_ZN40_INTERNAL_dbd457b7_4_k_cu_a2770978_312534cuda3std3__45__cpo5beginE,(_ZN40_INTERNAL_dbd457b7_4_k_cu_a2770978_312534cuda3std3__442_GLOBAL__N__dbd457b7_4_k_cu_a2770978_312536ignoreE - _ZN40_INTERNAL_dbd457b7_4_k_cu_a2770978_312534cuda3std3__45__cpo5beginE)
_ZN40_INTERNAL_dbd457b7_4_k_cu_a2770978_312534cuda3std3__45__cpo5beginE:
	.zero		1
	.type		_ZN40_INTERNAL_dbd457b7_4_k_cu_a2770978_312534cuda3std3__442_GLOBAL__N__dbd457b7_4_k_cu_a2770978_312536ignoreE,@object
	.size		_ZN40_INTERNAL_dbd457b7_4_k_cu_a2770978_312534cuda3std3__442_GLOBAL__N__dbd457b7_4_k_cu_a2770978_312536ignoreE,(_ZN40_INTERNAL_dbd457b7_4_k_cu_a2770978_312534cute7productE - _ZN40_INTERNAL_dbd457b7_4_k_cu_a2770978_312534cuda3std3__442_GLOBAL__N__dbd457b7_4_k_cu_a2770978_312536ignoreE)
_ZN40_INTERNAL_dbd457b7_4_k_cu_a2770978_312534cuda3std3__442_GLOBAL__N__dbd457b7_4_k_cu_a2770978_312536ignoreE:
	.zero		1
	.type		_ZN40_INTERNAL_dbd457b7_4_k_cu_a2770978_312534cute7productE,@object
	.size		_ZN40_INTERNAL_dbd457b7_4_k_cu_a2770978_312534cute7productE,(_ZN40_INTERNAL_dbd457b7_4_k_cu_a2770978_312534cuda3std3__45__cpo3endE - _ZN40_INTERNAL_dbd457b7_4_k_cu_a2770978_312534cute7productE)
_ZN40_INTERNAL_dbd457b7_4_k_cu_a2770978_312534cute7productE:
	.zero		1
	.type		_ZN40_INTERNAL_dbd457b7_4_k_cu_a2770978_312534cuda3std3__45__cpo3endE,@object
	.size		_ZN40_INTERNAL_dbd457b7_4_k_cu_a2770978_312534cuda3std3__45__cpo3endE,(_ZN40_INTERNAL_dbd457b7_4_k_cu_a2770978_312534cuda3std3__419piecewise_constructE - _ZN40_INTERNAL_dbd457b7_4_k_cu_a2770978_312534cuda3std3__45__cpo3endE)
_ZN40_INTERNAL_dbd457b7_4_k_cu_a2770978_312534cuda3std3__45__cpo3endE:
	.zero		1
	.type		_ZN40_INTERNAL_dbd457b7_4_k_cu_a2770978_312534cuda3std3__419piecewise_constructE,@object
	.size		_ZN40_INTERNAL_dbd457b7_4_k_cu_a2770978_312534cuda3std3__419piecewise_constructE,(_ZN40_INTERNAL_dbd457b7_4_k_cu_a2770978_312534cuda3std3__45__cpo4cendE - _ZN40_INTERNAL_dbd457b7_4_k_cu_a2770978_312534cuda3std3__419piecewise_constructE)
_ZN40_INTERNAL_dbd457b7_4_k_cu_a2770978_312534cuda3std3__419piecewise_constructE:
	.zero		1
	.type		_ZN40_INTERNAL_dbd457b7_4_k_cu_a2770978_312534cuda3std3__45__cpo4cendE,@object
	.size		_ZN40_INTERNAL_dbd457b7_4_k_cu_a2770978_312534cuda3std3__45__cpo4cendE,(_ZN40_INTERNAL_dbd457b7_4_k_cu_a2770978_312534cuda3std6ranges3__45__cpo4swapE - _ZN40_INTERNAL_dbd457b7_4_k_cu_a2770978_312534cuda3std3__45__cpo4cendE)
_ZN40_INTERNAL_dbd457b7_4_k_cu_a2770978_312534cuda3std3__45__cpo4cendE:
	.zero		1
	.type		_ZN40_INTERNAL_dbd457b7_4_k_cu_a2770978_312534cuda3std6ranges3__45__cpo4swapE,@object
	.size		_ZN40_INTERNAL_dbd457b7_4_k_cu_a2770978_312534cuda3std6ranges3__45__cpo4swapE,(.L_10 - _ZN40_INTERNAL_dbd457b7_4_k_cu_a2770978_312534cuda3std6ranges3__45__cpo4swapE)
_ZN40_INTERNAL_dbd457b7_4_k_cu_a2770978_312534cuda3std6ranges3__45__cpo4swapE:
	.zero		1
.L_10:


//--------------------- .nv.constant0._ZN7cutlass13device_kernelINS_4gemm6kernel13GemmUniversalIN4cute5tupleIJiiiiEEENS1_10collective13CollectiveMmaINS1_35MainloopSm100TmaUmmaWarpSpecializedILi8ELi2ELi4ENS5_IJNS4_1CILi1EEESB_SB_EEEEENS5_IJNSA_ILi64EEENSA_ILi128EEESF_EEENS_12float_e5m2_tENS5_IJSB_llEEESH_NS5_IJlSB_lEEENS4_8TiledMMAINS4_8MMA_AtomIJNS4_10MMA_TraitsINS4_19SM100_MMA_F8F6F4_SSEJSH_SH_fSE_SF_NS4_17integral_constantINS4_4UMMA5MajorELSQ_1EEENSO_ISQ_LSQ_0EEENSO_INSP_7ScaleInELST_0EEESU_EEEEEENS4_6LayoutISC_NS5_IJNSA_ILi0EEESY_SY_EEEEENS5_IJNS4_10UnderscoreES11_S11_EEEEENS4_13SM90_TMA_LOADENS4_14ComposedLayoutINS4_7SwizzleILi2ELi4ELi3EEENS4_18smem_ptr_flag_bitsILi8EEENSX_INS5_IJSE_NSA_ILi8EEEEEENS5_IJSB_SE_EEEEEEEvNS4_8identityES14_NS15_INS16_ILi3ELi4ELi3EEES19_NSX_INS5_IJS1A_SF_EEENS5_IJSF_SB_EEEEEEEvS1F_EENS_8epilogue10collective18CollectiveEpilogueINS1M_23Sm100TmaWarpSpecializedILi2ELi2ELi32ELb0ELb0EEEJSG_NS5_IJNSX_ISE_SB_EES1R_EEESH_SJ_SH_SJ_NS1M_6fusion15FusionCallbacksIS1Q_NS1T_17LinearCombinationISH_fSH_fLNS_15FloatRoundStyleE2EEESG_S1S_JEEENS4_5SM1004TMEM4LOAD26SM100_TMEM_LOAD_16dp32b32xES14_NS15_IS17_S19_NSX_INS5_IJS1A_SE_EEENS5_IJSE_SB_EEEEEEENS4_39AutoVectorizingCopyWithAssumedAlignmentILi128EEENS4_14SM90_TMA_STOREES26_S28_S28_EEEvvEEEEvNT_6ParamsE --------------------------
	.section	.nv.constant0._ZN7cutlass13device_kernelINS_4gemm6kernel13GemmUniversalIN4cute5tupleIJiiiiEEENS1_10collective13CollectiveMmaINS1_35MainloopSm100TmaUmmaWarpSpecializedILi8ELi2ELi4ENS5_IJNS4_1CILi1EEESB_SB_EEEEENS5_IJNSA_ILi64EEENSA_ILi128EEESF_EEENS_12float_e5m2_tENS5_IJSB_llEEESH_NS5_IJlSB_lEEENS4_8TiledMMAINS4_8MMA_AtomIJNS4_10MMA_TraitsINS4_19SM100_MMA_F8F6F4_SSEJSH_SH_fSE_SF_NS4_17integral_constantINS4_4UMMA5MajorELSQ_1EEENSO_ISQ_LSQ_0EEENSO_INSP_7ScaleInELST_0EEESU_EEEEEENS4_6LayoutISC_NS5_IJNSA_ILi0EEESY_SY_EEEEENS5_IJNS4_10UnderscoreES11_S11_EEEEENS4_13SM90_TMA_LOADENS4_14ComposedLayoutINS4_7SwizzleILi2ELi4ELi3EEENS4_18smem_ptr_flag_bitsILi8EEENSX_INS5_IJSE_NSA_ILi8EEEEEENS5_IJSB_SE_EEEEEEEvNS4_8identityES14_NS15_INS16_ILi3ELi4ELi3EEES19_NSX_INS5_IJS1A_SF_EEENS5_IJSF_SB_EEEEEEEvS1F_EENS_8epilogue10collective18CollectiveEpilogueINS1M_23Sm100TmaWarpSpecializedILi2ELi2ELi32ELb0ELb0EEEJSG_NS5_IJNSX_ISE_SB_EES1R_EEESH_SJ_SH_SJ_NS1M_6fusion15FusionCallbacksIS1Q_NS1T_17LinearCombinationISH_fSH_fLNS_15FloatRoundStyleE2EEESG_S1S_JEEENS4_5SM1004TMEM4LOAD26SM100_TMEM_LOAD_16dp32b32xES14_NS15_IS17_S19_NSX_INS5_IJS1A_SE_EEENS5_IJSE_SB_EEEEEEENS4_39AutoVectorizingCopyWithAssumedAlignmentILi128EEENS4_14SM90_TMA_STOREES26_S28_S28_EEEvvEEEEvNT_6ParamsE,"a",@progbits
	.sectionflags	@""
	.align	4
.nv.constant0._ZN7cutlass13device_kernelINS_4gemm6kernel13GemmUniversalIN4cute5tupleIJiiiiEEENS1_10collective13CollectiveMmaINS1_35MainloopSm100TmaUmmaWarpSpecializedILi8ELi2ELi4ENS5_IJNS4_1CILi1EEESB_SB_EEEEENS5_IJNSA_ILi64EEENSA_ILi128EEESF_EEENS_12float_e5m2_tENS5_IJSB_llEEESH_NS5_IJlSB_lEEENS4_8TiledMMAINS4_8MMA_AtomIJNS4_10MMA_TraitsINS4_19SM100_MMA_F8F6F4_SSEJSH_SH_fSE_SF_NS4_17integral_constantINS4_4UMMA5MajorELSQ_1EEENSO_ISQ_LSQ_0EEENSO_INSP_7ScaleInELST_0EEESU_EEEEEENS4_6LayoutISC_NS5_IJNSA_ILi0EEESY_SY_EEEEENS5_IJNS4_10UnderscoreES11_S11_EEEEENS4_13SM90_TMA_LOADENS4_14ComposedLayoutINS4_7SwizzleILi2ELi4ELi3EEENS4_18smem_ptr_flag_bitsILi8EEENSX_INS5_IJSE_NSA_ILi8EEEEEENS5_IJSB_SE_EEEEEEEvNS4_8identityES14_NS15_INS16_ILi3ELi4ELi3EEES19_NSX_INS5_IJS1A_SF_EEENS5_IJSF_SB_EEEEEEEvS1F_EENS_8epilogue10collective18CollectiveEpilogueINS1M_23Sm100TmaWarpSpecializedILi2ELi2ELi32ELb0ELb0EEEJSG_NS5_IJNSX_ISE_SB_EES1R_EEESH_SJ_SH_SJ_NS1M_6fusion15FusionCallbacksIS1Q_NS1T_17LinearCombinationISH_fSH_fLNS_15FloatRoundStyleE2EEESG_S1S_JEEENS4_5SM1004TMEM4LOAD26SM100_TMEM_LOAD_16dp32b32xES14_NS15_IS17_S19_NSX_INS5_IJS1A_SE_EEENS5_IJSE_SB_EEEEEEENS4_39AutoVectorizingCopyWithAssumedAlignmentILi128EEENS4_14SM90_TMA_STOREES26_S28_S28_EEEvvEEEEvNT_6ParamsE:
	.zero		2944


//--------------------- SYMBOLS --------------------------

	.type		.nv.reservedSmem.offset0,@object
	.size		.nv.reservedSmem.offset0,0x4
	.type		.nv.reservedSmem.cap,@object
	.size		.nv.reservedSmem.cap,0x4
	.type		__assertfail,@function
